	.target	sm_90a

	.elftype	@"ET_EXEC"


//--------------------- .note.nv.tkinfo           --------------------------
	.section	.note.nv.tkinfo,"",@"SHT_NOTE"
	.sectionflags	@"SHF_NOTE_NV_TKINFO"
	.tkinfo
        /*0018*/ 	.word	0x00000002
        /*0030*/ 	.string	""
        /*0030*/ 	.string	"ptxas"
        /*0030*/ 	.string	"Cuda compilation tools, release 13.0, V13.0.88"
        /*0030*/ 	.string	"Build cuda_13.0.r13.0/compiler.36424714_0"
        /*0030*/ 	.string	"-arch sm_90a -m 64 "



//--------------------- .note.nv.cuinfo           --------------------------
	.section	.note.nv.cuinfo,"",@"SHT_NOTE"
	.sectionflags	@"SHF_NOTE_NV_CUINFO"
        /*0018*/ 	.short	0x0002
        /*001a*/ 	.short	0x005a
        /*001c*/ 	.short	0x0082
	.zero		2


//--------------------- .nv.info                  --------------------------
	.section	.nv.info,"",@"SHT_CUDA_INFO"
	.align	4


	//----- nvinfo : EIATTR_REGCOUNT
	.align		4
        /*0000*/ 	.byte	0x04, 0x2f
        /*0002*/ 	.short	(.L_15 - .L_14)
	.align		4
.L_14:
        /*0004*/ 	.word	index@(_ZN7cutlass13device_kernelINS_4gemm6kernel13GemmUniversalIN4cute5tupleIJiiiiEEENS1_10collective13CollectiveMmaINS1_34MainloopSm90TmaGmmaWarpSpecializedILi4ENS5_IJNS4_1CILi2EEENSA_ILi1EEESC_EEENS1_35KernelTmaWarpSpecializedCooperativeEEENS5_IJNSA_ILi128EEENSA_ILi64EEESG_EEENS_6half_tENS5_IJlSC_lEEESJ_SK_NS4_8TiledMMAINS4_8MMA_AtomIJNS4_4SM904GMMA25MMA_64x64x16_F32F16F16_SSILNSO_5MajorE0ELSQ_0ELNSO_7ScaleInE1ELSR_1EEEEEENS4_6LayoutISD_NS5_IJSC_NSA_ILi0EEESV_EEEEENS5_IJNS4_10UnderscoreESY_SY_EEEEENS4_13SM90_TMA_LOADENS4_14ComposedLayoutINS4_7SwizzleILi3ELi4ELi3EEENS4_18smem_ptr_flag_bitsILi16EEENSU_INS5_IJNSA_ILi8EEESH_EEENS5_IJSH_SC_EEEEEEEvNS4_8identityENS4_23SM90_TMA_LOAD_MULTICASTES1B_vS1C_EENS_8epilogue10collective6detail29Sm90TmaWarpSpecializedAdapterINS1G_15DefaultEpilogueISJ_SK_SK_NS1F_6thread17LinearCombinationISJ_Li1EffLNS1K_9ScaleType4KindE0ELNS_15FloatRoundStyleE2ESJ_EENS1_15EpilogueDefaultEEEEEvvEEEEvNT_6ParamsE)
        /*0008*/ 	.word	0x000000a8


	//----- nvinfo : EIATTR_FRAME_SIZE
	.align		4
.L_15:
        /*000c*/ 	.byte	0x04, 0x11
        /*000e*/ 	.short	(.L_17 - .L_16)
	.align		4
.L_16:
        /*0010*/ 	.word	index@(_ZN7cutlass13device_kernelINS_4gemm6kernel13GemmUniversalIN4cute5tupleIJiiiiEEENS1_10collective13CollectiveMmaINS1_34MainloopSm90TmaGmmaWarpSpecializedILi4ENS5_IJNS4_1CILi2EEENSA_ILi1EEESC_EEENS1_35KernelTmaWarpSpecializedCooperativeEEENS5_IJNSA_ILi128EEENSA_ILi64EEESG_EEENS_6half_tENS5_IJlSC_lEEESJ_SK_NS4_8TiledMMAINS4_8MMA_AtomIJNS4_4SM904GMMA25MMA_64x64x16_F32F16F16_SSILNSO_5MajorE0ELSQ_0ELNSO_7ScaleInE1ELSR_1EEEEEENS4_6LayoutISD_NS5_IJSC_NSA_ILi0EEESV_EEEEENS5_IJNS4_10UnderscoreESY_SY_EEEEENS4_13SM90_TMA_LOADENS4_14ComposedLayoutINS4_7SwizzleILi3ELi4ELi3EEENS4_18smem_ptr_flag_bitsILi16EEENSU_INS5_IJNSA_ILi8EEESH_EEENS5_IJSH_SC_EEEEEEEvNS4_8identityENS4_23SM90_TMA_LOAD_MULTICASTES1B_vS1C_EENS_8epilogue10collective6detail29Sm90TmaWarpSpecializedAdapterINS1G_15DefaultEpilogueISJ_SK_SK_NS1F_6thread17LinearCombinationISJ_Li1EffLNS1K_9ScaleType4KindE0ELNS_15FloatRoundStyleE2ESJ_EENS1_15EpilogueDefaultEEEEEvvEEEEvNT_6ParamsE)
        /*0014*/ 	.word	0x00000000


	//----- nvinfo : EIATTR_MIN_STACK_SIZE
	.align		4
.L_17:
        /*0018*/ 	.byte	0x04, 0x12
        /*001a*/ 	.short	(.L_19 - .L_18)
	.align		4
.L_18:
        /*001c*/ 	.word	index@(_ZN7cutlass13device_kernelINS_4gemm6kernel13GemmUniversalIN4cute5tupleIJiiiiEEENS1_10collective13CollectiveMmaINS1_34MainloopSm90TmaGmmaWarpSpecializedILi4ENS5_IJNS4_1CILi2EEENSA_ILi1EEESC_EEENS1_35KernelTmaWarpSpecializedCooperativeEEENS5_IJNSA_ILi128EEENSA_ILi64EEESG_EEENS_6half_tENS5_IJlSC_lEEESJ_SK_NS4_8TiledMMAINS4_8MMA_AtomIJNS4_4SM904GMMA25MMA_64x64x16_F32F16F16_SSILNSO_5MajorE0ELSQ_0ELNSO_7ScaleInE1ELSR_1EEEEEENS4_6LayoutISD_NS5_IJSC_NSA_ILi0EEESV_EEEEENS5_IJNS4_10UnderscoreESY_SY_EEEEENS4_13SM90_TMA_LOADENS4_14ComposedLayoutINS4_7SwizzleILi3ELi4ELi3EEENS4_18smem_ptr_flag_bitsILi16EEENSU_INS5_IJNSA_ILi8EEESH_EEENS5_IJSH_SC_EEEEEEEvNS4_8identityENS4_23SM90_TMA_LOAD_MULTICASTES1B_vS1C_EENS_8epilogue10collective6detail29Sm90TmaWarpSpecializedAdapterINS1G_15DefaultEpilogueISJ_SK_SK_NS1F_6thread17LinearCombinationISJ_Li1EffLNS1K_9ScaleType4KindE0ELNS_15FloatRoundStyleE2ESJ_EENS1_15EpilogueDefaultEEEEEvvEEEEvNT_6ParamsE)
        /*0020*/ 	.word	0x00000000
.L_19:


//--------------------- .nv.compat                --------------------------
	.section	.nv.compat,"",@"SHT_CUDA_COMPAT_INFO"
	.align	4
        /*0000*/ 	.byte	0x02, 0x09, 0x01, 0x00, 0x02, 0x02, 0x04, 0x00, 0x02, 0x05, 0x05, 0x00, 0x03, 0x07, 0x01, 0x01
        /*0010*/ 	.byte	0x02, 0x03, 0x01, 0x00, 0x02, 0x06, 0x01, 0x00, 0x04, 0x0b, 0x08, 0x00, 0x00, 0x00, 0x00, 0x00
        /*0020*/ 	.byte	0x00, 0x00, 0x00, 0x00


//--------------------- .nv.info._ZN7cutlass13device_kernelINS_4gemm6kernel13GemmUniversalIN4cute5tupleIJiiiiEEENS1_10collective13CollectiveMmaINS1_34MainloopSm90TmaGmmaWarpSpecializedILi4ENS5_IJNS4_1CILi2EEENSA_ILi1EEESC_EEENS1_35KernelTmaWarpSpecializedCooperativeEEENS5_IJNSA_ILi128EEENSA_ILi64EEESG_EEENS_6half_tENS5_IJlSC_lEEESJ_SK_NS4_8TiledMMAINS4_8MMA_AtomIJNS4_4SM904GMMA25MMA_64x64x16_F32F16F16_SSILNSO_5MajorE0ELSQ_0ELNSO_7ScaleInE1ELSR_1EEEEEENS4_6LayoutISD_NS5_IJSC_NSA_ILi0EEESV_EEEEENS5_IJNS4_10UnderscoreESY_SY_EEEEENS4_13SM90_TMA_LOADENS4_14ComposedLayoutINS4_7SwizzleILi3ELi4ELi3EEENS4_18smem_ptr_flag_bitsILi16EEENSU_INS5_IJNSA_ILi8EEESH_EEENS5_IJSH_SC_EEEEEEEvNS4_8identityENS4_23SM90_TMA_LOAD_MULTICASTES1B_vS1C_EENS_8epilogue10collective6detail29Sm90TmaWarpSpecializedAdapterINS1G_15DefaultEpilogueISJ_SK_SK_NS1F_6thread17LinearCombinationISJ_Li1EffLNS1K_9ScaleType4KindE0ELNS_15FloatRoundStyleE2ESJ_EENS1_15EpilogueDefaultEEEEEvvEEEEvNT_6ParamsE --------------------------
	.section	.nv.info._ZN7cutlass13device_kernelINS_4gemm6kernel13GemmUniversalIN4cute5tupleIJiiiiEEENS1_10collective13CollectiveMmaINS1_34MainloopSm90TmaGmmaWarpSpecializedILi4ENS5_IJNS4_1CILi2EEENSA_ILi1EEESC_EEENS1_35KernelTmaWarpSpecializedCooperativeEEENS5_IJNSA_ILi128EEENSA_ILi64EEESG_EEENS_6half_tENS5_IJlSC_lEEESJ_SK_NS4_8TiledMMAINS4_8MMA_AtomIJNS4_4SM904GMMA25MMA_64x64x16_F32F16F16_SSILNSO_5MajorE0ELSQ_0ELNSO_7ScaleInE1ELSR_1EEEEEENS4_6LayoutISD_NS5_IJSC_NSA_ILi0EEESV_EEEEENS5_IJNS4_10UnderscoreESY_SY_EEEEENS4_13SM90_TMA_LOADENS4_14ComposedLayoutINS4_7SwizzleILi3ELi4ELi3EEENS4_18smem_ptr_flag_bitsILi16EEENSU_INS5_IJNSA_ILi8EEESH_EEENS5_IJSH_SC_EEEEEEEvNS4_8identityENS4_23SM90_TMA_LOAD_MULTICASTES1B_vS1C_EENS_8epilogue10collective6detail29Sm90TmaWarpSpecializedAdapterINS1G_15DefaultEpilogueISJ_SK_SK_NS1F_6thread17LinearCombinationISJ_Li1EffLNS1K_9ScaleType4KindE0ELNS_15FloatRoundStyleE2ESJ_EENS1_15EpilogueDefaultEEEEEvvEEEEvNT_6ParamsE,"",@"SHT_CUDA_INFO"
	.sectionflags	@""
	.align	4


	//----- nvinfo : EIATTR_CUDA_API_VERSION
	.align		4
        /*0000*/ 	.byte	0x04, 0x37
        /*0002*/ 	.short	(.L_21 - .L_20)
.L_20:
        /*0004*/ 	.word	0x00000082


	//----- nvinfo : EIATTR_KPARAM_INFO
	.align		4
.L_21:
        /*0008*/ 	.byte	0x04, 0x17
        /*000a*/ 	.short	(.L_23 - .L_22)
.L_22:
        /*000c*/ 	.word	0x00000000
        /*0010*/ 	.short	0x0000
        /*0012*/ 	.short	0x0070
        /*0014*/ 	.byte	0x00, 0xf0, 0x01, 0x10


	//----- nvinfo : EIATTR_SPARSE_MMA_MASK
	.align		4
.L_23:
        /*0018*/ 	.byte	0x03, 0x50
        /*001a*/ 	.short	0x0000


	//----- nvinfo : EIATTR_MAXREG_COUNT
	.align		4
        /*001c*/ 	.byte	0x03, 0x1b
        /*001e*/ 	.short	0x00a8


	//----- nvinfo : EIATTR_NUM_BARRIERS
	.align		4
        /*0020*/ 	.byte	0x02, 0x4c
        /*0022*/ 	.byte	0x01
	.zero		1


	//----- nvinfo : EIATTR_EXTERNS
	.align		4
        /*0024*/ 	.byte	0x04, 0x0f
        /*0026*/ 	.short	(.L_25 - .L_24)


	//   ....[0]....
	.align		4
.L_24:
        /*0028*/ 	.word	index@(__assertfail)


	//----- nvinfo : EIATTR_MERCURY_ISA_VERSION
	.align		4
.L_25:
        /*002c*/ 	.byte	0x03, 0x5f
        /*002e*/ 	.short	0x0101


	//----- nvinfo : EIATTR_INT_WARP_WIDE_INSTR_OFFSETS
	.align		4
        /*0030*/ 	.byte	0x04, 0x31
        /*0032*/ 	.short	(.L_27 - .L_26)


	//   ....[0]....
.L_26:
        /*0034*/ 	.word	0x00000490


	//   ....[1]....
        /*0038*/ 	.word	0x000004c0


	//   ....[2]....
        /*003c*/ 	.word	0x00000680


	//   ....[3]....
        /*0040*/ 	.word	0x00002280


	//----- nvinfo : EIATTR_COOP_GROUP_MASK_REGIDS
	.align		4
.L_27:
        /*0044*/ 	.byte	0x04, 0x29
        /*0046*/ 	.short	(.L_29 - .L_28)


	//   ....[0]....
.L_28:
        /*0048*/ 	.word	0xffffffff


	//   ....[1]....
        /*004c*/ 	.word	0xffffffff


	//   ....[2]....
        /*0050*/ 	.word	0xffffffff


	//   ....[3]....
        /*0054*/ 	.word	0xffffffff


	//   ....[4]....
        /*0058*/ 	.word	0xffffffff


	//   ....[5]....
        /*005c*/ 	.word	0xffffffff


	//----- nvinfo : EIATTR_COOP_GROUP_INSTR_OFFSETS
	.align		4
.L_29:
        /*0060*/ 	.byte	0x04, 0x28
        /*0062*/ 	.short	(.L_31 - .L_30)


	//   ....[0]....
.L_30:
        /*0064*/ 	.word	0x00000060


	//   ....[1]....
        /*0068*/ 	.word	0x00000070


	//   ....[2]....
        /*006c*/ 	.word	0x00000130


	//   ....[3]....
        /*0070*/ 	.word	0x000002d0


	//   ....[4]....
        /*0074*/ 	.word	0x00000800


	//   ....[5]....
        /*0078*/ 	.word	0x00001480


	//----- nvinfo : EIATTR_REG_RECONFIG
	.align		4
.L_31:
        /*007c*/ 	.byte	0x01, 0x54
	.zero		2


	//----- nvinfo : EIATTR_SYSCALL_OFFSETS
	.align		4
        /*0080*/ 	.byte	0x04, 0x46
        /*0082*/ 	.short	(.L_33 - .L_32)


	//   ....[0]....
.L_32:
        /*0084*/ 	.word	0x00001670


	//----- nvinfo : EIATTR_MBARRIER_INSTR_OFFSETS
	.align		4
.L_33:
        /*0088*/ 	.byte	0x04, 0x39
        /*008a*/ 	.short	(.L_35 - .L_34)


	//   ....[0]....
.L_34:
        /*008c*/ 	.word	0x00000230
        /*0090*/ 	.word	0x000000ff
        /*0094*/ 	.word	0x00000000
        /*0098*/ 	.short	0x0100
        /*009a*/ 	.byte	0x08
	.zero		1


	//   ....[1]....
        /*009c*/ 	.word	0x00000240
        /*00a0*/ 	.word	0x000000ff
        /*00a4*/ 	.word	0x00000020
        /*00a8*/ 	.short	0x0100
        /*00aa*/ 	.byte	0x08
	.zero		1


	//   ....[2]....
        /*00ac*/ 	.word	0x00000250
        /*00b0*/ 	.word	0x000000ff
        /*00b4*/ 	.word	0x00000008
        /*00b8*/ 	.short	0x0100
        /*00ba*/ 	.byte	0x08
	.zero		1


	//   ....[3]....
        /*00bc*/ 	.word	0x00000260
        /*00c0*/ 	.word	0x000000ff
        /*00c4*/ 	.word	0x00000028
        /*00c8*/ 	.short	0x0100
        /*00ca*/ 	.byte	0x08
	.zero		1


	//   ....[4]....
        /*00cc*/ 	.word	0x00000270
        /*00d0*/ 	.word	0x000000ff
        /*00d4*/ 	.word	0x00000010
        /*00d8*/ 	.short	0x0100
        /*00da*/ 	.byte	0x08
	.zero		1


	//   ....[5]....
        /*00dc*/ 	.word	0x00000280
        /*00e0*/ 	.word	0x000000ff
        /*00e4*/ 	.word	0x00000030
        /*00e8*/ 	.short	0x0100
        /*00ea*/ 	.byte	0x08
	.zero		1


	//   ....[6]....
        /*00ec*/ 	.word	0x00000290
        /*00f0*/ 	.word	0x000000ff
        /*00f4*/ 	.word	0x00000018
        /*00f8*/ 	.short	0x0100
        /*00fa*/ 	.byte	0x08
	.zero		1


	//   ....[7]....
        /*00fc*/ 	.word	0x000002a0
        /*0100*/ 	.word	0x000000ff
        /*0104*/ 	.word	0x00000038
        /*0108*/ 	.short	0x0100
        /*010a*/ 	.byte	0x08
	.zero		1


	//   ....[8]....
        /*010c*/ 	.word	0x00000720
        /*0110*/ 	.word	0x000000ff
        /*0114*/ 	.word	0x00000050
        /*0118*/ 	.short	0x0100
        /*011a*/ 	.byte	0x06
	.zero		1


	//   ....[9]....
        /*011c*/ 	.word	0x000007a0
        /*0120*/ 	.word	0x000000ff
        /*0124*/ 	.word	0x00000058
        /*0128*/ 	.short	0x0100
        /*012a*/ 	.byte	0x06
	.zero		1


	//   ....[10]....
        /*012c*/ 	.word	0x00001730
        /*0130*/ 	.word	0x00000003
        /*0134*/ 	.word	0x00000000
        /*0138*/ 	.short	0x010a
        /*013a*/ 	.byte	0x3f
	.zero		1


	//   ....[11]....
        /*013c*/ 	.word	0x00001790
        /*0140*/ 	.word	0x00000003
        /*0144*/ 	.word	0x00000000
        /*0148*/ 	.short	0x010a
        /*014a*/ 	.byte	0x3f
	.zero		1


	//   ....[12]....
        /*014c*/ 	.word	0x00001cd0
        /*0150*/ 	.word	0x00000005
        /*0154*/ 	.word	0x00000000
        /*0158*/ 	.short	0x010a
        /*015a*/ 	.byte	0x3f
	.zero		1


	//   ....[13]....
        /*015c*/ 	.word	0x00001d10
        /*0160*/ 	.word	0x00000005
        /*0164*/ 	.word	0x00000000
        /*0168*/ 	.short	0x010a
        /*016a*/ 	.byte	0x3f
	.zero		1


	//   ....[14]....
        /*016c*/ 	.word	0x00002130
        /*0170*/ 	.word	0x00000004
        /*0174*/ 	.word	0x00000000
        /*0178*/ 	.short	0x0101
        /*017a*/ 	.byte	0x3f
	.zero		1


	//   ....[15]....
        /*017c*/ 	.word	0x000022f0
        /*0180*/ 	.word	0x00000000
        /*0184*/ 	.word	0x00000000
        /*0188*/ 	.short	0x0101
        /*018a*/ 	.byte	0x3f
	.zero		1


	//   ....[16]....
        /*018c*/ 	.word	0x00005610
        /*0190*/ 	.word	0x00000017
        /*0194*/ 	.word	0x00000020
        /*0198*/ 	.short	0x010a
        /*019a*/ 	.byte	0x3f
	.zero		1


	//   ....[17]....
        /*019c*/ 	.word	0x00005a90
        /*01a0*/ 	.word	0x00000005
        /*01a4*/ 	.word	0x00000058
        /*01a8*/ 	.short	0x0101
        /*01aa*/ 	.byte	0x3f
	.zero		1


	//   ....[18]....
        /*01ac*/ 	.word	0x000061b0
        /*01b0*/ 	.word	0x00000007
        /*01b4*/ 	.word	0x00000000
        /*01b8*/ 	.short	0x010a
        /*01ba*/ 	.byte	0x3f
	.zero		1


	//   ....[19]....
        /*01bc*/ 	.word	0x00006230
        /*01c0*/ 	.word	0x00000006
        /*01c4*/ 	.word	0x00000000
        /*01c8*/ 	.short	0x010a
        /*01ca*/ 	.byte	0x3f
	.zero		1


	//   ....[20]....
        /*01cc*/ 	.word	0x000062c0
        /*01d0*/ 	.word	0x00000007
        /*01d4*/ 	.word	0x00000000
        /*01d8*/ 	.short	0x010a
        /*01da*/ 	.byte	0x3f
	.zero		1


	//   ....[21]....
        /*01dc*/ 	.word	0x00006350
        /*01e0*/ 	.word	0x00000005
        /*01e4*/ 	.word	0x00000000
        /*01e8*/ 	.short	0x010a
        /*01ea*/ 	.byte	0x3f
	.zero		1


	//   ....[22]....
        /*01ec*/ 	.word	0x000063b0
        /*01f0*/ 	.word	0x00000003
        /*01f4*/ 	.word	0x00000000
        /*01f8*/ 	.short	0x010a
        /*01fa*/ 	.byte	0x3f
	.zero		1


	//   ....[23]....
        /*01fc*/ 	.word	0x00006400
        /*0200*/ 	.word	0x00000005
        /*0204*/ 	.word	0x00000000
        /*0208*/ 	.short	0x010a
        /*020a*/ 	.byte	0x3f
	.zero		1


	//   ....[24]....
        /*020c*/ 	.word	0x000064d0
        /*0210*/ 	.word	0x00000017
        /*0214*/ 	.word	0x00000020
        /*0218*/ 	.short	0x010a
        /*021a*/ 	.byte	0x3f
	.zero		1


	//   ....[25]....
        /*021c*/ 	.word	0x000065a0
        /*0220*/ 	.word	0x00000007
        /*0224*/ 	.word	0x00000000
        /*0228*/ 	.short	0x010a
        /*022a*/ 	.byte	0x3f
	.zero		1


	//   ....[26]....
        /*022c*/ 	.word	0x000065f0
        /*0230*/ 	.word	0x00000006
        /*0234*/ 	.word	0x00000000
        /*0238*/ 	.short	0x010a
        /*023a*/ 	.byte	0x3f
	.zero		1


	//   ....[27]....
        /*023c*/ 	.word	0x00006640
        /*0240*/ 	.word	0x00000007
        /*0244*/ 	.word	0x00000000
        /*0248*/ 	.short	0x010a
        /*024a*/ 	.byte	0x3f
	.zero		1


	//----- nvinfo : EIATTR_NUM_MBARRIERS
	.align		4
.L_35:
        /*024c*/ 	.byte	0x03, 0x38
        /*024e*/ 	.short	0x000a


	//----- nvinfo : EIATTR_EXIT_INSTR_OFFSETS
	.align		4
        /*0250*/ 	.byte	0x04, 0x1c
        /*0252*/ 	.short	(.L_37 - .L_36)


	//   ....[0]....
.L_36:
        /*0254*/ 	.word	0x000009d0


	//   ....[1]....
        /*0258*/ 	.word	0x000011e0


	//   ....[2]....
        /*025c*/ 	.word	0x00004d90


	//   ....[3]....
        /*0260*/ 	.word	0x000052f0


	//   ....[4]....
        /*0264*/ 	.word	0x000063a0


	//----- nvinfo : EIATTR_MAX_THREADS
	.align		4
.L_37:
        /*0268*/ 	.byte	0x04, 0x05
        /*026a*/ 	.short	(.L_39 - .L_38)
.L_38:
        /*026c*/ 	.word	0x00000180
        /*0270*/ 	.word	0x00000001
        /*0274*/ 	.word	0x00000001


	//----- nvinfo : EIATTR_CRS_STACK_SIZE
	.align		4
.L_39:
        /*0278*/ 	.byte	0x04, 0x1e
        /*027a*/ 	.short	(.L_41 - .L_40)
.L_40:
        /*027c*/ 	.word	0x00000000


	//----- nvinfo : EIATTR_CBANK_PARAM_SIZE
	.align		4
.L_41:
        /*0280*/ 	.byte	0x03, 0x19
        /*0282*/ 	.short	0x0470


	//----- nvinfo : EIATTR_PARAM_CBANK
	.align		4
        /*0284*/ 	.byte	0x04, 0x0a
        /*0286*/ 	.short	(.L_43 - .L_42)
	.align		4
.L_42:
        /*0288*/ 	.word	index@(.nv.constant0._ZN7cutlass13device_kernelINS_4gemm6kernel13GemmUniversalIN4cute5tupleIJiiiiEEENS1_10collective13CollectiveMmaINS1_34MainloopSm90TmaGmmaWarpSpecializedILi4ENS5_IJNS4_1CILi2EEENSA_ILi1EEESC_EEENS1_35KernelTmaWarpSpecializedCooperativeEEENS5_IJNSA_ILi128EEENSA_ILi64EEESG_EEENS_6half_tENS5_IJlSC_lEEESJ_SK_NS4_8TiledMMAINS4_8MMA_AtomIJNS4_4SM904GMMA25MMA_64x64x16_F32F16F16_SSILNSO_5MajorE0ELSQ_0ELNSO_7ScaleInE1ELSR_1EEEEEENS4_6LayoutISD_NS5_IJSC_NSA_ILi0EEESV_EEEEENS5_IJNS4_10UnderscoreESY_SY_EEEEENS4_13SM90_TMA_LOADENS4_14ComposedLayoutINS4_7SwizzleILi3ELi4ELi3EEENS4_18smem_ptr_flag_bitsILi16EEENSU_INS5_IJNSA_ILi8EEESH_EEENS5_IJSH_SC_EEEEEEEvNS4_8identityENS4_23SM90_TMA_LOAD_MULTICASTES1B_vS1C_EENS_8epilogue10collective6detail29Sm90TmaWarpSpecializedAdapterINS1G_15DefaultEpilogueISJ_SK_SK_NS1F_6thread17LinearCombinationISJ_Li1EffLNS1K_9ScaleType4KindE0ELNS_15FloatRoundStyleE2ESJ_EENS1_15EpilogueDefaultEEEEEvvEEEEvNT_6ParamsE)
        /*028c*/ 	.short	0x0210
        /*028e*/ 	.short	0x0470


	//----- nvinfo : EIATTR_SW_WAR
	.align		4
.L_43:
        /*0290*/ 	.byte	0x04, 0x36
        /*0292*/ 	.short	(.L_45 - .L_44)
.L_44:
        /*0294*/ 	.word	0x00000008
.L_45:


//--------------------- .nv.callgraph             --------------------------
	.section	.nv.callgraph,"",@"SHT_CUDA_CALLGRAPH"
	.align	4
	.sectionentsize	8
	.align		4
        /*0000*/ 	.word	0x00000000
	.align		4
        /*0004*/ 	.word	0xffffffff
	.align		4
        /*0008*/ 	.word	index@(_ZN7cutlass13device_kernelINS_4gemm6kernel13GemmUniversalIN4cute5tupleIJiiiiEEENS1_10collective13CollectiveMmaINS1_34MainloopSm90TmaGmmaWarpSpecializedILi4ENS5_IJNS4_1CILi2EEENSA_ILi1EEESC_EEENS1_35KernelTmaWarpSpecializedCooperativeEEENS5_IJNSA_ILi128EEENSA_ILi64EEESG_EEENS_6half_tENS5_IJlSC_lEEESJ_SK_NS4_8TiledMMAINS4_8MMA_AtomIJNS4_4SM904GMMA25MMA_64x64x16_F32F16F16_SSILNSO_5MajorE0ELSQ_0ELNSO_7ScaleInE1ELSR_1EEEEEENS4_6LayoutISD_NS5_IJSC_NSA_ILi0EEESV_EEEEENS5_IJNS4_10UnderscoreESY_SY_EEEEENS4_13SM90_TMA_LOADENS4_14ComposedLayoutINS4_7SwizzleILi3ELi4ELi3EEENS4_18smem_ptr_flag_bitsILi16EEENSU_INS5_IJNSA_ILi8EEESH_EEENS5_IJSH_SC_EEEEEEEvNS4_8identityENS4_23SM90_TMA_LOAD_MULTICASTES1B_vS1C_EENS_8epilogue10collective6detail29Sm90TmaWarpSpecializedAdapterINS1G_15DefaultEpilogueISJ_SK_SK_NS1F_6thread17LinearCombinationISJ_Li1EffLNS1K_9ScaleType4KindE0ELNS_15FloatRoundStyleE2ESJ_EENS1_15EpilogueDefaultEEEEEvvEEEEvNT_6ParamsE)
	.align		4
        /*000c*/ 	.word	index@(__assertfail)
	.align		4
        /*0010*/ 	.word	0x00000000
	.align		4
        /*0014*/ 	.word	0xfffffffe
	.align		4
        /*0018*/ 	.word	0x00000000
	.align		4
        /*001c*/ 	.word	0xfffffffd
	.align		4
        /*0020*/ 	.word	0x00000000
	.align		4
        /*0024*/ 	.word	0xfffffffc


//--------------------- .nv.constant4             --------------------------
	.section	.nv.constant4,"a",@progbits
	.align	8
	.align		8
.nv.constant4:
        /*0000*/ 	.dword	__assertfail
	.align		8
        /*0008*/ 	.dword	__unnamed_1
	.align		8
        /*0010*/ 	.dword	_ZN39_INTERNAL_f5965337_4_k_cu_6dd60f26_34024cuda3std3__45__cpo5beginE
	.align		8
        /*0018*/ 	.dword	_ZN39_INTERNAL_f5965337_4_k_cu_6dd60f26_34024cuda3std3__45__cpo3endE
	.align		8
        /*0020*/ 	.dword	_ZN39_INTERNAL_f5965337_4_k_cu_6dd60f26_34024cuda3std3__45__cpo6cbeginE
	.align		8
        /*0028*/ 	.dword	_ZN39_INTERNAL_f5965337_4_k_cu_6dd60f26_34024cuda3std3__45__cpo4cendE
	.align		8
        /*0030*/ 	.dword	_ZN39_INTERNAL_f5965337_4_k_cu_6dd60f26_34024cuda3std3__441_GLOBAL__N__f5965337_4_k_cu_6dd60f26_34026ignoreE
	.align		8
        /*0038*/ 	.dword	_ZN39_INTERNAL_f5965337_4_k_cu_6dd60f26_34024cuda3std3__419piecewise_constructE
	.align		8
        /*0040*/ 	.dword	_ZN39_INTERNAL_f5965337_4_k_cu_6dd60f26_34024cuda3std3__48in_placeE
	.align		8
        /*0048*/ 	.dword	_ZN39_INTERNAL_f5965337_4_k_cu_6dd60f26_34024cuda3std6ranges3__45__cpo4swapE
	.align		8
        /*0050*/ 	.dword	_ZN39_INTERNAL_f5965337_4_k_cu_6dd60f26_34024cuda3std6ranges3__45__cpo9iter_moveE
	.align		8
        /*0058*/ 	.dword	_ZN39_INTERNAL_f5965337_4_k_cu_6dd60f26_34024cute7productE
	.align		8
        /*0060*/ 	.dword	_ZN39_INTERNAL_f5965337_4_k_cu_6dd60f26_34024cute1_E
	.align		8
        /*0068*/ 	.dword	$str$22
	.align		8
        /*0070*/ 	.dword	$str$23


//--------------------- .text._ZN7cutlass13device_kernelINS_4gemm6kernel13GemmUniversalIN4cute5tupleIJiiiiEEENS1_10collective13CollectiveMmaINS1_34MainloopSm90TmaGmmaWarpSpecializedILi4ENS5_IJNS4_1CILi2EEENSA_ILi1EEESC_EEENS1_35KernelTmaWarpSpecializedCooperativeEEENS5_IJNSA_ILi128EEENSA_ILi64EEESG_EEENS_6half_tENS5_IJlSC_lEEESJ_SK_NS4_8TiledMMAINS4_8MMA_AtomIJNS4_4SM904GMMA25MMA_64x64x16_F32F16F16_SSILNSO_5MajorE0ELSQ_0ELNSO_7ScaleInE1ELSR_1EEEEEENS4_6LayoutISD_NS5_IJSC_NSA_ILi0EEESV_EEEEENS5_IJNS4_10UnderscoreESY_SY_EEEEENS4_13SM90_TMA_LOADENS4_14ComposedLayoutINS4_7SwizzleILi3ELi4ELi3EEENS4_18smem_ptr_flag_bitsILi16EEENSU_INS5_IJNSA_ILi8EEESH_EEENS5_IJSH_SC_EEEEEEEvNS4_8identityENS4_23SM90_TMA_LOAD_MULTICASTES1B_vS1C_EENS_8epilogue10collective6detail29Sm90TmaWarpSpecializedAdapterINS1G_15DefaultEpilogueISJ_SK_SK_NS1F_6thread17LinearCombinationISJ_Li1EffLNS1K_9ScaleType4KindE0ELNS_15FloatRoundStyleE2ESJ_EENS1_15EpilogueDefaultEEEEEvvEEEEvNT_6ParamsE --------------------------
	.section	.text._ZN7cutlass13device_kernelINS_4gemm6kernel13GemmUniversalIN4cute5tupleIJiiiiEEENS1_10collective13CollectiveMmaINS1_34MainloopSm90TmaGmmaWarpSpecializedILi4ENS5_IJNS4_1CILi2EEENSA_ILi1EEESC_EEENS1_35KernelTmaWarpSpecializedCooperativeEEENS5_IJNSA_ILi128EEENSA_ILi64EEESG_EEENS_6half_tENS5_IJlSC_lEEESJ_SK_NS4_8TiledMMAINS4_8MMA_AtomIJNS4_4SM904GMMA25MMA_64x64x16_F32F16F16_SSILNSO_5MajorE0ELSQ_0ELNSO_7ScaleInE1ELSR_1EEEEEENS4_6LayoutISD_NS5_IJSC_NSA_ILi0EEESV_EEEEENS5_IJNS4_10UnderscoreESY_SY_EEEEENS4_13SM90_TMA_LOADENS4_14ComposedLayoutINS4_7SwizzleILi3ELi4ELi3EEENS4_18smem_ptr_flag_bitsILi16EEENSU_INS5_IJNSA_ILi8EEESH_EEENS5_IJSH_SC_EEEEEEEvNS4_8identityENS4_23SM90_TMA_LOAD_MULTICASTES1B_vS1C_EENS_8epilogue10collective6detail29Sm90TmaWarpSpecializedAdapterINS1G_15DefaultEpilogueISJ_SK_SK_NS1F_6thread17LinearCombinationISJ_Li1EffLNS1K_9ScaleType4KindE0ELNS_15FloatRoundStyleE2ESJ_EENS1_15EpilogueDefaultEEEEEvvEEEEvNT_6ParamsE,"ax",@progbits
	.align	128
.text._ZN7cutlass13device_kernelINS_4gemm6kernel13GemmUniversalIN4cute5tupleIJiiiiEEENS1_10collective13CollectiveMmaINS1_34MainloopSm90TmaGmmaWarpSpecializedILi4ENS5_IJNS4_1CILi2EEENSA_ILi1EEESC_EEENS1_35KernelTmaWarpSpecializedCooperativeEEENS5_IJNSA_ILi128EEENSA_ILi64EEESG_EEENS_6half_tENS5_IJlSC_lEEESJ_SK_NS4_8TiledMMAINS4_8MMA_AtomIJNS4_4SM904GMMA25MMA_64x64x16_F32F16F16_SSILNSO_5MajorE0ELSQ_0ELNSO_7ScaleInE1ELSR_1EEEEEENS4_6LayoutISD_NS5_IJSC_NSA_ILi0EEESV_EEEEENS5_IJNS4_10UnderscoreESY_SY_EEEEENS4_13SM90_TMA_LOADENS4_14ComposedLayoutINS4_7SwizzleILi3ELi4ELi3EEENS4_18smem_ptr_flag_bitsILi16EEENSU_INS5_IJNSA_ILi8EEESH_EEENS5_IJSH_SC_EEEEEEEvNS4_8identityENS4_23SM90_TMA_LOAD_MULTICASTES1B_vS1C_EENS_8epilogue10collective6detail29Sm90TmaWarpSpecializedAdapterINS1G_15DefaultEpilogueISJ_SK_SK_NS1F_6thread17LinearCombinationISJ_Li1EffLNS1K_9ScaleType4KindE0ELNS_15FloatRoundStyleE2ESJ_EENS1_15EpilogueDefaultEEEEEvvEEEEvNT_6ParamsE:
        .type           _ZN7cutlass13device_kernelINS_4gemm6kernel13GemmUniversalIN4cute5tupleIJiiiiEEENS1_10collective13CollectiveMmaINS1_34MainloopSm90TmaGmmaWarpSpecializedILi4ENS5_IJNS4_1CILi2EEENSA_ILi1EEESC_EEENS1_35KernelTmaWarpSpecializedCooperativeEEENS5_IJNSA_ILi128EEENSA_ILi64EEESG_EEENS_6half_tENS5_IJlSC_lEEESJ_SK_NS4_8TiledMMAINS4_8MMA_AtomIJNS4_4SM904GMMA25MMA_64x64x16_F32F16F16_SSILNSO_5MajorE0ELSQ_0ELNSO_7ScaleInE1ELSR_1EEEEEENS4_6LayoutISD_NS5_IJSC_NSA_ILi0EEESV_EEEEENS5_IJNS4_10UnderscoreESY_SY_EEEEENS4_13SM90_TMA_LOADENS4_14ComposedLayoutINS4_7SwizzleILi3ELi4ELi3EEENS4_18smem_ptr_flag_bitsILi16EEENSU_INS5_IJNSA_ILi8EEESH_EEENS5_IJSH_SC_EEEEEEEvNS4_8identityENS4_23SM90_TMA_LOAD_MULTICASTES1B_vS1C_EENS_8epilogue10collective6detail29Sm90TmaWarpSpecializedAdapterINS1G_15DefaultEpilogueISJ_SK_SK_NS1F_6thread17LinearCombinationISJ_Li1EffLNS1K_9ScaleType4KindE0ELNS_15FloatRoundStyleE2ESJ_EENS1_15EpilogueDefaultEEEEEvvEEEEvNT_6ParamsE,@function
        .size           _ZN7cutlass13device_kernelINS_4gemm6kernel13GemmUniversalIN4cute5tupleIJiiiiEEENS1_10collective13CollectiveMmaINS1_34MainloopSm90TmaGmmaWarpSpecializedILi4ENS5_IJNS4_1CILi2EEENSA_ILi1EEESC_EEENS1_35KernelTmaWarpSpecializedCooperativeEEENS5_IJNSA_ILi128EEENSA_ILi64EEESG_EEENS_6half_tENS5_IJlSC_lEEESJ_SK_NS4_8TiledMMAINS4_8MMA_AtomIJNS4_4SM904GMMA25MMA_64x64x16_F32F16F16_SSILNSO_5MajorE0ELSQ_0ELNSO_7ScaleInE1ELSR_1EEEEEENS4_6LayoutISD_NS5_IJSC_NSA_ILi0EEESV_EEEEENS5_IJNS4_10UnderscoreESY_SY_EEEEENS4_13SM90_TMA_LOADENS4_14ComposedLayoutINS4_7SwizzleILi3ELi4ELi3EEENS4_18smem_ptr_flag_bitsILi16EEENSU_INS5_IJNSA_ILi8EEESH_EEENS5_IJSH_SC_EEEEEEEvNS4_8identityENS4_23SM90_TMA_LOAD_MULTICASTES1B_vS1C_EENS_8epilogue10collective6detail29Sm90TmaWarpSpecializedAdapterINS1G_15DefaultEpilogueISJ_SK_SK_NS1F_6thread17LinearCombinationISJ_Li1EffLNS1K_9ScaleType4KindE0ELNS_15FloatRoundStyleE2ESJ_EENS1_15EpilogueDefaultEEEEEvvEEEEvNT_6ParamsE,(.L_x_133 - _ZN7cutlass13device_kernelINS_4gemm6kernel13GemmUniversalIN4cute5tupleIJiiiiEEENS1_10collective13CollectiveMmaINS1_34MainloopSm90TmaGmmaWarpSpecializedILi4ENS5_IJNS4_1CILi2EEENSA_ILi1EEESC_EEENS1_35KernelTmaWarpSpecializedCooperativeEEENS5_IJNSA_ILi128EEENSA_ILi64EEESG_EEENS_6half_tENS5_IJlSC_lEEESJ_SK_NS4_8TiledMMAINS4_8MMA_AtomIJNS4_4SM904GMMA25MMA_64x64x16_F32F16F16_SSILNSO_5MajorE0ELSQ_0ELNSO_7ScaleInE1ELSR_1EEEEEENS4_6LayoutISD_NS5_IJSC_NSA_ILi0EEESV_EEEEENS5_IJNS4_10UnderscoreESY_SY_EEEEENS4_13SM90_TMA_LOADENS4_14ComposedLayoutINS4_7SwizzleILi3ELi4ELi3EEENS4_18smem_ptr_flag_bitsILi16EEENSU_INS5_IJNSA_ILi8EEESH_EEENS5_IJSH_SC_EEEEEEEvNS4_8identityENS4_23SM90_TMA_LOAD_MULTICASTES1B_vS1C_EENS_8epilogue10collective6detail29Sm90TmaWarpSpecializedAdapterINS1G_15DefaultEpilogueISJ_SK_SK_NS1F_6thread17LinearCombinationISJ_Li1EffLNS1K_9ScaleType4KindE0ELNS_15FloatRoundStyleE2ESJ_EENS1_15EpilogueDefaultEEEEEvvEEEEvNT_6ParamsE)
        .other          _ZN7cutlass13device_kernelINS_4gemm6kernel13GemmUniversalIN4cute5tupleIJiiiiEEENS1_10collective13CollectiveMmaINS1_34MainloopSm90TmaGmmaWarpSpecializedILi4ENS5_IJNS4_1CILi2EEENSA_ILi1EEESC_EEENS1_35KernelTmaWarpSpecializedCooperativeEEENS5_IJNSA_ILi128EEENSA_ILi64EEESG_EEENS_6half_tENS5_IJlSC_lEEESJ_SK_NS4_8TiledMMAINS4_8MMA_AtomIJNS4_4SM904GMMA25MMA_64x64x16_F32F16F16_SSILNSO_5MajorE0ELSQ_0ELNSO_7ScaleInE1ELSR_1EEEEEENS4_6LayoutISD_NS5_IJSC_NSA_ILi0EEESV_EEEEENS5_IJNS4_10UnderscoreESY_SY_EEEEENS4_13SM90_TMA_LOADENS4_14ComposedLayoutINS4_7SwizzleILi3ELi4ELi3EEENS4_18smem_ptr_flag_bitsILi16EEENSU_INS5_IJNSA_ILi8EEESH_EEENS5_IJSH_SC_EEEEEEEvNS4_8identityENS4_23SM90_TMA_LOAD_MULTICASTES1B_vS1C_EENS_8epilogue10collective6detail29Sm90TmaWarpSpecializedAdapterINS1G_15DefaultEpilogueISJ_SK_SK_NS1F_6thread17LinearCombinationISJ_Li1EffLNS1K_9ScaleType4KindE0ELNS_15FloatRoundStyleE2ESJ_EENS1_15EpilogueDefaultEEEEEvvEEEEvNT_6ParamsE,@"STO_CUDA_ENTRY STV_DEFAULT"
_ZN7cutlass13device_kernelINS_4gemm6kernel13GemmUniversalIN4cute5tupleIJiiiiEEENS1_10collective13CollectiveMmaINS1_34MainloopSm90TmaGmmaWarpSpecializedILi4ENS5_IJNS4_1CILi2EEENSA_ILi1EEESC_EEENS1_35KernelTmaWarpSpecializedCooperativeEEENS5_IJNSA_ILi128EEENSA_ILi64EEESG_EEENS_6half_tENS5_IJlSC_lEEESJ_SK_NS4_8TiledMMAINS4_8MMA_AtomIJNS4_4SM904GMMA25MMA_64x64x16_F32F16F16_SSILNSO_5MajorE0ELSQ_0ELNSO_7ScaleInE1ELSR_1EEEEEENS4_6LayoutISD_NS5_IJSC_NSA_ILi0EEESV_EEEEENS5_IJNS4_10UnderscoreESY_SY_EEEEENS4_13SM90_TMA_LOADENS4_14ComposedLayoutINS4_7SwizzleILi3ELi4ELi3EEENS4_18smem_ptr_flag_bitsILi16EEENSU_INS5_IJNSA_ILi8EEESH_EEENS5_IJSH_SC_EEEEEEEvNS4_8identityENS4_23SM90_TMA_LOAD_MULTICASTES1B_vS1C_EENS_8epilogue10collective6detail29Sm90TmaWarpSpecializedAdapterINS1G_15DefaultEpilogueISJ_SK_SK_NS1F_6thread17LinearCombinationISJ_Li1EffLNS1K_9ScaleType4KindE0ELNS_15FloatRoundStyleE2ESJ_EENS1_15EpilogueDefaultEEEEEvvEEEEvNT_6ParamsE:
[----:B------:R-:W0:Y:S01]  /*0000*/  LDC R1, c[0x0][0x28] ;  /* 0x00000a00ff017b82 */ /* 0x000e220000000800 */
[----:B------:R-:W1:Y:S01]  /*0010*/  S2R R63, SR_TID.X ;  /* 0x00000000003f7919 */ /* 0x000e620000002100 */
[----:B------:R-:W-:Y:S01]  /*0020*/  ELECT P0, URZ, PT ;  /* 0x00000000003f782f */ /* 0x000fe20003800000 */
[----:B------:R-:W-:Y:S01]  /*0030*/  BSSY B0, `(.L_x_0) ;  /* 0x000000f000007945 */ /* 0x000fe20003800000 */
[--C-:B-1----:R-:W-:Y:S02]  /*0040*/  SHF.R.U32.HI R0, RZ, 0x5, R63.reuse ;  /* 0x00000005ff007819 */ /* 0x102fe4000001163f */
[----:B------:R-:W-:-:S03]  /*0050*/  SHF.R.U32.HI R6, RZ, 0x7, R63 ;  /* 0x00000007ff067819 */ /* 0x000fc6000001163f */
[----:B------:R-:W1:Y:S04]  /*0060*/  SHFL.IDX PT, R3, R0, RZ, 0x1f ;  /* 0x00001fff00037589 */ /* 0x000e6800000e0000 */
[----:B------:R2:W3:Y:S01]  /*0070*/  SHFL.IDX PT, R2, R6, RZ, 0x1f ;  /* 0x00001fff06027589 */ /* 0x0004e200000e0000 */
[----:B-1----:R-:W-:-:S13]  /*0080*/  ISETP.NE.OR P0, PT, R3, RZ, !P0 ;  /* 0x000000ff0300720c */ /* 0x002fda0004705670 */
[----:B0-23--:R-:W-:Y:S05]  /*0090*/  @P0 BRA `(.L_x_1) ;  /* 0x0000000000200947 */ /* 0x00dfea0003800000 */
[----:B------:R-:W-:Y:S02]  /*00a0*/  ULDC.64 UR4, c[0x0][0x198] ;  /* 0x0000660000047ab9 */ /* 0x000fe40000000a00 */
[----:B------:R-:W-:Y:S02]  /*00b0*/  UIADD3 UR6, UP0, UR4, 0xf0, URZ ;  /* 0x000000f004067890 */ /* 0x000fe4000ff1e03f */
[----:B------:R-:W-:Y:S02]  /*00c0*/  UIADD3 UR4, UP1, UR4, 0x1f0, URZ ;  /* 0x000001f004047890 */ /* 0x000fe4000ff3e03f */
[----:B------:R-:W-:Y:S02]  /*00d0*/  UIADD3.X UR7, URZ, UR5, URZ, UP0, !UPT ;  /* 0x000000053f077290 */ /* 0x000fe400087fe43f */
[----:B------:R-:W-:-:S07]  /*00e0*/  UIADD3.X UR5, URZ, UR5, URZ, UP1, !UPT ;  /* 0x000000053f057290 */ /* 0x000fce0008ffe43f */
[----:B------:R0:W-:Y:S02]  /*00f0*/  UTMACCTL.PF [UR6] ;  /* 0x00000000060079b9 */ /* 0x0001e40008040000 */
[----:B------:R0:W-:Y:S02]  /*0100*/  UTMACCTL.PF [UR4] ;  /* 0x00000000040079b9 */ /* 0x0001e40008040000 */
[----:B0-----:R-:W-:Y:S01]  /*0110*/  NOP ;  /* 0x0000000000007918 */ /* 0x001fe20000000000 */
.L_x_1:
[----:B------:R-:W-:Y:S05]  /*0120*/  BSYNC B0 ;  /* 0x0000000000007941 */ /* 0x000fea0003800000 */
.L_x_0:
[----:B------:R-:W0:Y:S02]  /*0130*/  SHFL.IDX PT, R5, R0, RZ, 0x1f ;  /* 0x00001fff00057589 */ /* 0x000e2400000e0000 */
[----:B0-----:R-:W-:-:S13]  /*0140*/  ISETP.NE.AND P0, PT, R5, RZ, PT ;  /* 0x000000ff0500720c */ /* 0x001fda0003f05270 */
[----:B------:R-:W-:Y:S05]  /*0150*/  @P0 BRA `(.L_x_2) ;  /* 0x0000000000580947 */ /* 0x000fea0003800000 */
[----:B------:R-:W0:Y:S01]  /*0160*/  S2UR UR8, SR_CgaCtaId ;  /* 0x00000000000879c3 */ /* 0x000e220000008800 */
[----:B------:R-:W-:Y:S01]  /*0170*/  UMOV UR4, 0x400 ;  /* 0x0000040000047882 */ /* 0x000fe20000000000 */
[----:B------:R-:W-:Y:S01]  /*0180*/  UMOV UR5, 0x1 ;  /* 0x0000000100057882 */ /* 0x000fe20000000000 */
[----:B------:R-:W-:Y:S01]  /*0190*/  UMOV UR6, 0x4 ;  /* 0x0000000400067882 */ /* 0x000fe20000000000 */
[----:B------:R-:W-:Y:S01]  /*01a0*/  ELECT P0, URZ, PT ;  /* 0x00000000003f782f */ /* 0x000fe20003800000 */
[----:B------:R-:W-:-:S04]  /*01b0*/  UIADD3 UR6, -UR6, 0x100000, URZ ;  /* 0x0010000006067890 */ /* 0x000fc8000fffe13f */
[----:B------:R-:W-:Y:S02]  /*01c0*/  USHF.L.U32 UR7, UR6, 0xb, URZ ;  /* 0x0000000b06077899 */ /* 0x000fe4000800063f */
[----:B------:R-:W-:Y:S02]  /*01d0*/  USHF.L.U32 UR6, UR6, 0x1, URZ ;  /* 0x0000000106067899 */ /* 0x000fe4000800063f */
[----:B0-----:R-:W-:Y:S02]  /*01e0*/  ULEA UR8, UR8, UR4, 0x18 ;  /* 0x0000000408087291 */ /* 0x001fe4000f8ec03f */
[----:B------:R-:W-:-:S04]  /*01f0*/  UIADD3 UR4, -UR5, 0x100000, URZ ;  /* 0x0010000005047890 */ /* 0x000fc8000fffe13f */
[----:B------:R-:W-:Y:S02]  /*0200*/  USHF.L.U32 UR5, UR4, 0xb, URZ ;  /* 0x0000000b04057899 */ /* 0x000fe4000800063f */
[----:B------:R-:W-:Y:S01]  /*0210*/  USHF.L.U32 UR4, UR4, 0x1, URZ ;  /* 0x0000000104047899 */ /* 0x000fe2000800063f */
[----:B------:R-:W0:Y:S11]  /*0220*/  FENCE.VIEW.ASYNC.S ;  /* 0x00000000000073c6 */ /* 0x000e360000000000 */
[----:B0-----:R0:W1:Y:S01]  /*0230*/  SYNCS.EXCH.64 URZ, [UR8], UR4 ;  /* 0x00000004083f75b2 */ /* 0x0010620008000100 */
[----:B------:R0:W2:Y:S01]  /*0240*/  SYNCS.EXCH.64 URZ, [UR8+0x20], UR6 ;  /* 0x00002006083f75b2 */ /* 0x0000a20008000100 */
[----:B------:R0:W3:Y:S01]  /*0250*/  SYNCS.EXCH.64 URZ, [UR8+0x8], UR4 ;  /* 0x00000804083f75b2 */ /* 0x0000e20008000100 */
[----:B------:R0:W4:Y:S01]  /*0260*/  SYNCS.EXCH.64 URZ, [UR8+0x28], UR6 ;  /* 0x00002806083f75b2 */ /* 0x0001220008000100 */
[----:B------:R0:W0:Y:S01]  /*0270*/  SYNCS.EXCH.64 URZ, [UR8+0x10], UR4 ;  /* 0x00001004083f75b2 */ /* 0x0000220008000100 */
[----:B------:R0:W0:Y:S01]  /*0280*/  SYNCS.EXCH.64 URZ, [UR8+0x30], UR6 ;  /* 0x00003006083f75b2 */ /* 0x0000220008000100 */
[----:B------:R0:W0:Y:S01]  /*0290*/  SYNCS.EXCH.64 URZ, [UR8+0x18], UR4 ;  /* 0x00001804083f75b2 */ /* 0x0000220008000100 */
[----:B------:R0:W0:Y:S01]  /*02a0*/  SYNCS.EXCH.64 URZ, [UR8+0x38], UR6 ;  /* 0x00003806083f75b2 */ /* 0x0000220008000100 */
[----:B------:R-:W-:Y:S01]  /*02b0*/  NOP ;  /* 0x0000000000007918 */ /* 0x000fe20000000000 */
.L_x_2:
[----:B------:R-:W-:Y:S01]  /*02c0*/  SHF.R.S32.HI R4, RZ, 0x1f, R63 ;  /* 0x0000001fff047819 */ /* 0x000fe2000001143f */
[----:B------:R-:W5:Y:S01]  /*02d0*/  SHFL.IDX PT, R0, R0, RZ, 0x1f ;  /* 0x00001fff00007589 */ /* 0x000f6200000e0000 */
[----:B0-----:R-:W0:Y:S01]  /*02e0*/  S2UR UR8, SR_CTAID.X ;  /* 0x00000000000879c3 */ /* 0x001e220000002500 */
[----:B------:R-:W-:Y:S02]  /*02f0*/  ELECT P0, URZ, PT ;  /* 0x00000000003f782f */ /* 0x000fe40003800000 */
[----:B------:R-:W-:Y:S01]  /*0300*/  LEA.HI R4, R4, R63, RZ, 0x7 ;  /* 0x0000003f04047211 */ /* 0x000fe200078f38ff */
[----:B------:R-:W-:Y:S01]  /*0310*/  ULDC UR4, c[0x0][0x150] ;  /* 0x0000540000047ab9 */ /* 0x000fe20000000800 */
[----:B------:R-:W-:Y:S01]  /*0320*/  SHF.R.S32.HI R10, RZ, 0x1f, R5 ;  /* 0x0000001fff0a7819 */ /* 0x000fe20000011405 */
[----:B------:R-:W-:Y:S01]  /*0330*/  NOP ;  /* 0x0000000000007918 */ /* 0x000fe20000000000 */
[----:B------:R-:W-:Y:S01]  /*0340*/  LOP3.LUT R4, R4, 0xffffff80, RZ, 0xc0, !PT ;  /* 0xffffff8004047812 */ /* 0x000fe200078ec0ff */
[----:B------:R-:W-:Y:S01]  /*0350*/  NOP ;  /* 0x0000000000007918 */ /* 0x000fe20000000000 */
[----:B------:R-:W-:Y:S01]  /*0360*/  LEA.HI R10, R10, R5, RZ, 0x2 ;  /* 0x000000050a0a7211 */ /* 0x000fe200078f10ff */
[----:B------:R-:W1:Y:S01]  /*0370*/  LDC R12, c[0x0][0x144] ;  /* 0x00005100ff0c7b82 */ /* 0x000e620000000800 */
[----:B------:R-:W-:Y:S01]  /*0380*/  IMAD.MOV.U32 R22, RZ, RZ, 0x1 ;  /* 0x00000001ff167424 */ /* 0x000fe200078e00ff */
[----:B------:R-:W-:Y:S01]  /*0390*/  ISETP.NE.AND P3, PT, R2, RZ, PT ;  /* 0x000000ff0200720c */ /* 0x000fe20003f65270 */
[----:B------:R-:W-:Y:S01]  /*03a0*/  IMAD.IADD R8, R63, 0x1, -R4 ;  /* 0x000000013f087824 */ /* 0x000fe200078e0a04 */
[----:B------:R-:W-:Y:S01]  /*03b0*/  LOP3.LUT R10, R10, 0x3ffffffc, RZ, 0xc0, !PT ;  /* 0x3ffffffc0a0a7812 */ /* 0x000fe200078ec0ff */
[----:B------:R-:W2:Y:S03]  /*03c0*/  S2R R4, SR_CTAID.Y ;  /* 0x0000000000047919 */ /* 0x000ea60000002600 */
[----:B------:R-:W-:Y:S01]  /*03d0*/  SHF.R.S32.HI R7, RZ, 0x1f, R8 ;  /* 0x0000001fff077819 */ /* 0x000fe20000011408 */
[----:B------:R-:W-:Y:S01]  /*03e0*/  IMAD.IADD R10, R5, 0x1, -R10 ;  /* 0x00000001050a7824 */ /* 0x000fe200078e0a0a */
[----:B------:R-:W3:Y:S02]  /*03f0*/  LDC R14, c[0x0][0x140] ;  /* 0x00005000ff0e7b82 */ /* 0x000ee40000000800 */
[----:B------:R-:W-:-:S02]  /*0400*/  LEA.HI R7, R7, R8, RZ, 0x3 ;  /* 0x0000000807077211 */ /* 0x000fc400078f18ff */
[----:B-----5:R-:W-:Y:S02]  /*0410*/  ISETP.NE.OR P0, PT, R0, RZ, !P0 ;  /* 0x000000ff0000720c */ /* 0x020fe40004705670 */
[--C-:B------:R-:W-:Y:S02]  /*0420*/  SHF.R.S32.HI R0, RZ, 0x3, R7.reuse ;  /* 0x00000003ff007819 */ /* 0x100fe40000011407 */
[----:B0-----:R-:W-:Y:S02]  /*0430*/  I2FP.F32.U32 R9, UR8 ;  /* 0x0000000800097c45 */ /* 0x001fe40008201000 */
[----:B------:R-:W-:-:S03]  /*0440*/  SHF.R.S32.HI R7, RZ, 0x1f, R7 ;  /* 0x0000001fff077819 */ /* 0x000fc60000011407 */
[----:B------:R-:W-:Y:S01]  /*0450*/  FMUL R11, R9, UR4 ;  /* 0x00000004090b7c20 */ /* 0x000fe20008400000 */
[----:B------:R-:W-:Y:S01]  /*0460*/  LEA.HI R7, R7, R0, RZ, 0x2 ;  /* 0x0000000007077211 */ /* 0x000fe200078f10ff */
[----:B------:R-:W-:Y:S01]  /*0470*/  ULDC UR4, c[0x0][0x154] ;  /* 0x0000550000047ab9 */ /* 0x000fe20000000800 */
[----:B------:R-:W0:Y:S01]  /*0480*/  LDC R9, c[0x0][0x148] ;  /* 0x00005200ff097b82 */ /* 0x000e220000000800 */
[----:B------:R-:W-:Y:S01]  /*0490*/  VOTEU.ALL UP0, P0 ;  /* 0x00000000003f7886 */ /* 0x000fe20000000000 */
[----:B------:R-:W-:Y:S01]  /*04a0*/  LOP3.LUT R7, R7, 0xfffffffc, RZ, 0xc0, !PT ;  /* 0xfffffffc07077812 */ /* 0x000fe200078ec0ff */
[----:B------:R-:W5:Y:S01]  /*04b0*/  F2I.U32.TRUNC.NTZ R11, R11 ;  /* 0x0000000b000b7305 */ /* 0x000f62000020f000 */
[----:B------:R-:W-:Y:S02]  /*04c0*/  VOTEU.ALL UP1, P0 ;  /* 0x00000000003f7886 */ /* 0x000fe40000020000 */
[----:B------:R-:W-:Y:S01]  /*04d0*/  @!UP0 UMOV UR6, 0x400 ;  /* 0x0000040000068882 */ /* 0x000fe20000000000 */
[----:B------:R-:W-:Y:S01]  /*04e0*/  IMAD.IADD R7, R0, 0x1, -R7 ;  /* 0x0000000100077824 */ /* 0x000fe200078e0a07 */
[----:B------:R-:W4:Y:S01]  /*04f0*/  @!UP0 S2UR UR7, SR_CgaCtaId ;  /* 0x00000000000789c3 */ /* 0x000f220000008800 */
[----:B------:R-:W-:-:S02]  /*0500*/  SHF.R.S32.HI R0, RZ, 0x1f, R3 ;  /* 0x0000001fff007819 */ /* 0x000fc40000011403 */
[----:B------:R-:W-:Y:S01]  /*0510*/  IMAD R10, R10, 0x4, R7 ;  /* 0x000000040a0a7824 */ /* 0x000fe200078e0207 */
[----:B--2---:R-:W-:Y:S02]  /*0520*/  I2FP.F32.U32 R13, R4 ;  /* 0x00000004000d7245 */ /* 0x004fe40000201000 */
[----:B------:R-:W-:Y:S01]  /*0530*/  LEA.HI R0, R0, R3, RZ, 0x2 ;  /* 0x0000000300007211 */ /* 0x000fe200078f10ff */
[C---:B------:R-:W-:Y:S01]  /*0540*/  IMAD.SHL.U32 R19, R10.reuse, 0x4, RZ ;  /* 0x000000040a137824 */ /* 0x040fe200078e00ff */
[----:B------:R-:W-:Y:S01]  /*0550*/  LEA.HI R7, R10, R10, RZ, 0x1 ;  /* 0x0000000a0a077211 */ /* 0x000fe200078f08ff */
[----:B------:R-:W-:Y:S01]  /*0560*/  FMUL R13, R13, UR4 ;  /* 0x000000040d0d7c20 */ /* 0x000fe20008400000 */
[----:B-----5:R-:W-:Y:S01]  /*0570*/  IMAD.MOV R15, RZ, RZ, -R11 ;  /* 0x000000ffff0f7224 */ /* 0x020fe200078e0a0b */
[----:B------:R-:W-:Y:S01]  /*0580*/  LOP3.LUT R0, R0, 0xfffffffc, RZ, 0xc0, !PT ;  /* 0xfffffffc00007812 */ /* 0x000fe200078ec0ff */
[----:B------:R-:W-:Y:S01]  /*0590*/  UMOV UR4, 0x20 ;  /* 0x0000002000047882 */ /* 0x000fe20000000000 */
[----:B------:R-:W-:Y:S01]  /*05a0*/  LOP3.LUT R11, R7, 0xfffffffe, RZ, 0xc0, !PT ;  /* 0xfffffffe070b7812 */ /* 0x000fe200078ec0ff */
[----:B-1----:R-:W-:Y:S01]  /*05b0*/  IMAD R7, R12, R15, UR8 ;  /* 0x000000080c077e24 */ /* 0x002fe2000f8e020f */
[----:B------:R-:W1:Y:S01]  /*05c0*/  F2I.U32.TRUNC.NTZ R13, R13 ;  /* 0x0000000d000d7305 */ /* 0x000e62000020f000 */
[----:B------:R-:W-:Y:S01]  /*05d0*/  IMAD.IADD R3, R3, 0x1, -R0 ;  /* 0x0000000103037824 */ /* 0x000fe200078e0a00 */
[C---:B------:R-:W-:Y:S01]  /*05e0*/  LOP3.LUT R19, R10.reuse, 0xc, R19, 0x78, !PT ;  /* 0x0000000c0a137812 */ /* 0x040fe200078e7813 */
[----:B------:R-:W-:Y:S01]  /*05f0*/  IMAD.IADD R12, R10, 0x1, -R11 ;  /* 0x000000010a0c7824 */ /* 0x000fe200078e0a0b */
[----:B------:R-:W-:-:S04]  /*0600*/  @!UP0 UIADD3 UR4, -UR4, 0x100000, URZ ;  /* 0x0010000004048890 */ /* 0x000fc8000fffe13f */
[----:B------:R-:W-:Y:S02]  /*0610*/  @!UP0 USHF.L.U32 UR5, UR4, 0xb, URZ ;  /* 0x0000000b04058899 */ /* 0x000fe4000800063f */
[----:B------:R-:W-:Y:S01]  /*0620*/  @!UP0 USHF.L.U32 UR4, UR4, 0x1, URZ ;  /* 0x0000000104048899 */ /* 0x000fe2000800063f */
[----:B---3--:R-:W-:Y:S02]  /*0630*/  ISETP.EQ.U32.AND P2, PT, R14, 0x1, PT ;  /* 0x000000010e00780c */ /* 0x008fe40003f42070 */
[C---:B------:R-:W-:Y:S02]  /*0640*/  ISETP.NE.AND P1, PT, R3.reuse, 0x3, PT ;  /* 0x000000030300780c */ /* 0x040fe40003f25270 */
[----:B------:R-:W-:Y:S01]  /*0650*/  ISETP.NE.AND P4, PT, R12, R7, PT ;  /* 0x000000070c00720c */ /* 0x000fe20003f85270 */
[----:B----4-:R-:W-:Y:S01]  /*0660*/  @!UP0 ULEA UR6, UR7, UR6, 0x18 ;  /* 0x0000000607068291 */ /* 0x010fe2000f8ec03f */
[----:B------:R-:W-:Y:S01]  /*0670*/  ISETP.EQ.OR P1, PT, R3, RZ, !P1 ;  /* 0x000000ff0300720c */ /* 0x000fe20004f22670 */
[----:B------:R-:W-:Y:S01]  /*0680*/  VOTEU.ALL UP0, P0 ;  /* 0x00000000003f7886 */ /* 0x000fe20000000000 */
[----:B------:R-:W-:Y:S01]  /*0690*/  LOP3.LUT P0, RZ, R8, 0x7, RZ, 0xc0, !PT ;  /* 0x0000000708ff7812 */ /* 0x000fe2000780c0ff */
[C---:B------:R-:W-:Y:S01]  /*06a0*/  VIADD R8, R2.reuse, 0xffffffff ;  /* 0xffffffff02087836 */ /* 0x040fe20000000000 */
[----:B------:R-:W-:Y:S01]  /*06b0*/  ISETP.EQ.AND P1, PT, R2, RZ, P1 ;  /* 0x000000ff0200720c */ /* 0x000fe20000f22270 */
[----:B-1----:R-:W-:Y:S01]  /*06c0*/  IMAD.MOV R23, RZ, RZ, -R13 ;  /* 0x000000ffff177224 */ /* 0x002fe200078e0a0d */
[----:B------:R-:W-:-:S02]  /*06d0*/  ISETP.LT.U32.AND P0, PT, R19, 0x2, !P0 ;  /* 0x000000021300780c */ /* 0x000fc40004701070 */
[----:B------:R-:W-:Y:S01]  /*06e0*/  ISETP.GE.U32.AND P6, PT, R8, 0x2, PT ;  /* 0x000000020800780c */ /* 0x000fe20003fc6070 */
[----:B0-----:R-:W-:Y:S01]  /*06f0*/  IMAD R11, R9, R23, R4 ;  /* 0x00000017090b7224 */ /* 0x001fe200078e0204 */
[----:B------:R-:W-:Y:S01]  /*0700*/  SEL R18, RZ, 0x1, !P1 ;  /* 0x00000001ff127807 */ /* 0x000fe20004800000 */
[----:B------:R-:W0:Y:S02]  /*0710*/  FENCE.VIEW.ASYNC.S ;  /* 0x00000000000073c6 */ /* 0x000e240000000000 */
[----:B0-----:R0:W1:Y:S01]  /*0720*/  @!UP0 SYNCS.EXCH.64 URZ, [UR6+0x50], UR4 ;  /* 0x00005004063f85b2 */ /* 0x0010620008000100 */
[----:B------:R-:W-:Y:S02]  /*0730*/  @P4 LEA.HI R0, R19, R19, RZ, 0x1 ;  /* 0x0000001313004211 */ /* 0x000fe400078f08ff */
[----:B------:R-:W-:Y:S02]  /*0740*/  SEL R18, R18, 0x2, P6 ;  /* 0x0000000212127807 */ /* 0x000fe40003000000 */
[----:B------:R-:W-:-:S04]  /*0750*/  @P4 SHF.R.S32.HI R0, RZ, 0x1, R0 ;  /* 0x00000001ff004819 */ /* 0x000fc80000011400 */
[----:B------:R-:W-:Y:S02]  /*0760*/  @P4 ISETP.NE.AND P5, PT, R0, R11, PT ;  /* 0x0000000b0000420c */ /* 0x000fe40003fa5270 */
[----:B------:R-:W-:Y:S02]  /*0770*/  SEL R11, RZ, 0x1, !P0 ;  /* 0x00000001ff0b7807 */ /* 0x000fe40004000000 */
[----:B------:R-:W-:Y:S02]  /*0780*/  @P4 SEL R22, RZ, 0x1, P5 ;  /* 0x00000001ff164807 */ /* 0x000fe40002800000 */
[----:B------:R-:W-:Y:S01]  /*0790*/  LOP3.LUT R0, R63, 0x7f, RZ, 0xc0, !PT ;  /* 0x0000007f3f007812 */ /* 0x000fe200078ec0ff */
[----:B------:R0:W2:Y:S01]  /*07a0*/  @!UP1 SYNCS.EXCH.64 URZ, [UR6+0x58], UR4 ;  /* 0x00005804063f95b2 */ /* 0x0000a20008000100 */
[----:B------:R-:W-:Y:S01]  /*07b0*/  LOP3.LUT R22, R22, R11, RZ, 0xc0, !PT ;  /* 0x0000000b16167212 */ /* 0x000fe200078ec0ff */
[----:B------:R-:W-:Y:S01]  /*07c0*/  NOP ;  /* 0x0000000000007918 */ /* 0x000fe20000000000 */
[----:B------:R-:W-:Y:S05]  /*07d0*/  @!P2 BRA `(.L_x_3) ;  /* 0x000000000008a947 */ /* 0x000fea0003800000 */
[----:B-12---:R-:W-:Y:S01]  /*07e0*/  UCGABAR_ARV ;  /* 0x00000000000079c7 */ /* 0x006fe20008000000 */
[----:B------:R-:W-:Y:S05]  /*07f0*/  BRA `(.L_x_4) ;  /* 0x0000000000047947 */ /* 0x000fea0003800000 */
.L_x_3:
[----:B-12---:R-:W-:Y:S01]  /*0800*/  NOP ;  /* 0x0000000000007918 */ /* 0x006fe20000000000 */
.L_x_4:
[----:B------:R-:W1:Y:S01]  /*0810*/  LDC R2, c[0x0][0x65c] ;  /* 0x00019700ff027b82 */ /* 0x000e620000000800 */
[----:B------:R-:W-:Y:S02]  /*0820*/  IMAD.U32 R10, RZ, RZ, UR8 ;  /* 0x00000008ff0a7e24 */ /* 0x000fe4000f8e00ff */
[----:B------:R-:W-:Y:S01]  /*0830*/  IMAD.MOV.U32 R11, RZ, RZ, RZ ;  /* 0x000000ffff0b7224 */ /* 0x000fe200078e00ff */
[----:B-1----:R-:W-:-:S04]  /*0840*/  ISETP.NE.AND P1, PT, R2, 0x1, PT ;  /* 0x000000010200780c */ /* 0x002fc80003f25270 */
[----:B------:R-:W-:-:S09]  /*0850*/  P2R R5, PR, RZ, 0x2 ;  /* 0x00000002ff057803 */ /* 0x000fd20000000000 */
[----:B------:R-:W1:Y:S01]  /*0860*/  @P1 LDC R17, c[0x0][0x10] ;  /* 0x00000400ff111b82 */ /* 0x000e620000000800 */
[----:B------:R-:W-:Y:S02]  /*0870*/  @P1 IMAD.MOV.U32 R5, RZ, RZ, RZ ;  /* 0x000000ffff051224 */ /* 0x000fe400078e00ff */
[----:B------:R-:W-:-:S05]  /*0880*/  @P1 IMAD.MOV.U32 R15, RZ, RZ, RZ ;  /* 0x000000ffff0f1224 */ /* 0x000fca00078e00ff */
[----:B------:R-:W2:Y:S01]  /*0890*/  @!P1 LDC R13, c[0x0][0xc] ;  /* 0x00000300ff0d9b82 */ /* 0x000ea20000000800 */
[----:B0-----:R-:W-:Y:S01]  /*08a0*/  ULDC UR4, c[0x0][0xc] ;  /* 0x0000030000047ab9 */ /* 0x001fe20000000800 */
[----:B------:R-:W-:Y:S01]  /*08b0*/  ULDC UR5, c[0x0][0x10] ;  /* 0x0000040000057ab9 */ /* 0x000fe20000000800 */
[----:B------:R-:W-:Y:S01]  /*08c0*/  ULDC UR6, c[0x0][0x14] ;  /* 0x0000050000067ab9 */ /* 0x000fe20000000800 */
[----:B------:R-:W-:-:S04]  /*08d0*/  UIMAD.WIDE.U32 UR4, UR4, UR5, URZ ;  /* 0x00000005040472a5 */ /* 0x000fc8000f8e003f */
[----:B------:R-:W-:Y:S02]  /*08e0*/  UIMAD.WIDE.U32 UR38, UR4, UR6, URZ ;  /* 0x00000006042672a5 */ /* 0x000fe4000f8e003f */
[----:B------:R-:W-:-:S04]  /*08f0*/  UIMAD UR41, UR5, UR6, URZ ;  /* 0x00000006052972a4 */ /* 0x000fc8000f8e023f */
[----:B------:R-:W-:Y:S01]  /*0900*/  UIADD3 UR41, UR39, UR41, URZ ;  /* 0x0000002927297290 */ /* 0x000fe2000fffe03f */
[----:B-1----:R-:W-:-:S04]  /*0910*/  @P1 IMAD.WIDE.U32 R16, R17, UR8, R4 ;  /* 0x0000000811101c25 */ /* 0x002fc8000f8e0004 */
[----:B------:R-:W-:Y:S02]  /*0920*/  @P1 IMAD.IADD R17, R17, 0x1, R15 ;  /* 0x0000000111111824 */ /* 0x000fe400078e020f */
[----:B--2---:R-:W-:-:S04]  /*0930*/  @!P1 IMAD.WIDE.U32 R10, R4, R13, R10 ;  /* 0x0000000d040a9225 */ /* 0x004fc800078e000a */
[----:B------:R-:W-:Y:S02]  /*0940*/  @!P1 IMAD.MOV.U32 R16, RZ, RZ, R10 ;  /* 0x000000ffff109224 */ /* 0x000fe400078e000a */
[----:B------:R-:W-:Y:S01]  /*0950*/  @!P1 IMAD.MOV.U32 R17, RZ, RZ, R11 ;  /* 0x000000ffff119224 */ /* 0x000fe200078e000b */
[----:B------:R-:W-:Y:S06]  /*0960*/  @!P2 BRA `(.L_x_5) ;  /* 0x00000000000ca947 */ /* 0x000fec0003800000 */
[----:B------:R-:W-:Y:S01]  /*0970*/  UCGABAR_WAIT ;  /* 0x0000000000007dc7 */ /* 0x000fe20008000000 */
[----:B------:R-:W-:Y:S01]  /*0980*/  CCTL.IVALL ;  /* 0x00000000ff00798f */ /* 0x000fe20002000000 */
[----:B------:R-:W-:Y:S05]  /*0990*/  BRA `(.L_x_6) ;  /* 0x0000000000047947 */ /* 0x000fea0003800000 */
.L_x_5:
[----:B------:R-:W-:Y:S06]  /*09a0*/  BAR.SYNC.DEFER_BLOCKING 0x0 ;  /* 0x0000000000007b1d */ /* 0x000fec0000010000 */
.L_x_6:
[----:B------:R-:W-:Y:S05]  /*09b0*/  @!P3 BRA `(.L_x_7) ;  /* 0x0000004000f8b947 */ /* 0x000fea0003800000 */
[----:B------:R-:W-:-:S13]  /*09c0*/  ISETP.GT.U32.AND P0, PT, R8, 0x1, PT ;  /* 0x000000010800780c */ /* 0x000fda0003f04070 */
[----:B------:R-:W-:Y:S05]  /*09d0*/  @P0 EXIT ;  /* 0x000000000000094d */ /* 0x000fea0003800000 */
[----:B------:R-:W-:Y:S01]  /*09e0*/  ULDC.64 UR4, c[0x0][0x650] ;  /* 0x0001940000047ab9 */ /* 0x000fe20000000a00 */
[----:B------:R-:W-:Y:S01]  /*09f0*/  PRMT R3, RZ, 0x7610, R3 ;  /* 0x00007610ff037816 */ /* 0x000fe20000000003 */
[----:B------:R-:W-:Y:S01]  /*0a00*/  IMAD.MOV.U32 R71, RZ, RZ, -0x1 ;  /* 0xffffffffff477424 */ /* 0x000fe200078e00ff */
[----:B------:R-:W-:Y:S01]  /*0a10*/  ISETP.GE.U32.AND P0, PT, R16, UR4, PT ;  /* 0x0000000410007c0c */ /* 0x000fe2000bf06070 */
[----:B------:R-:W-:Y:S02]  /*0a20*/  IMAD.MOV.U32 R70, RZ, RZ, -0x1 ;  /* 0xffffffffff467424 */ /* 0x000fe400078e00ff */
[----:B------:R-:W-:Y:S01]  /*0a30*/  IMAD.MOV.U32 R69, RZ, RZ, -0x1 ;  /* 0xffffffffff457424 */ /* 0x000fe200078e00ff */
[----:B------:R-:W-:-:S13]  /*0a40*/  ISETP.GE.U32.AND.EX P0, PT, R17, UR5, PT, P0 ;  /* 0x0000000511007c0c */ /* 0x000fda000bf06100 */
[----:B------:R-:W-:Y:S05]  /*0a50*/  @P0 BRA `(.L_x_8) ;  /* 0x0000000400280947 */ /* 0x000fea0003800000 */
[----:B------:R-:W0:Y:S01]  /*0a60*/  LDC.64 R24, c[0x0][0x628] ;  /* 0x00018a00ff187b82 */ /* 0x000e220000000a00 */
[----:B------:R-:W-:Y:S02]  /*0a70*/  IMAD.MOV.U32 R10, RZ, RZ, R16 ;  /* 0x000000ffff0a7224 */ /* 0x000fe400078e0010 */
[----:B------:R-:W-:-:S05]  /*0a80*/  IMAD.MOV.U32 R11, RZ, RZ, R17 ;  /* 0x000000ffff0b7224 */ /* 0x000fca00078e0011 */
[----:B------:R-:W1:Y:S08]  /*0a90*/  LDC R8, c[0x0][0x630] ;  /* 0x00018c00ff087b82 */ /* 0x000e700000000800 */
[----:B------:R-:W2:Y:S01]  /*0aa0*/  LDC.64 R26, c[0x0][0x620] ;  /* 0x00018800ff1a7b82 */ /* 0x000ea20000000a00 */
[----:B0-----:R-:W-:-:S04]  /*0ab0*/  ISETP.NE.U32.AND P0, PT, R24, RZ, PT ;  /* 0x000000ff1800720c */ /* 0x001fc80003f05070 */
[----:B------:R-:W-:-:S13]  /*0ac0*/  ISETP.NE.AND.EX P0, PT, R25, RZ, PT, P0 ;  /* 0x000000ff1900720c */ /* 0x000fda0003f05300 */
[----:B-12---:R-:W-:Y:S05]  /*0ad0*/  @!P0 BRA `(.L_x_9) ;  /* 0x0000000000288947 */ /* 0x006fea0003800000 */
[----:B------:R-:W0:Y:S02]  /*0ae0*/  LDC R3, c[0x0][0x634] ;  /* 0x00018d00ff037b82 */ /* 0x000e240000000800 */
[----:B0-----:R-:W-:-:S05]  /*0af0*/  IADD3 R3, P0, R16, R3, RZ ;  /* 0x0000000310037210 */ /* 0x001fca0007f1e0ff */
[----:B------:R-:W-:-:S04]  /*0b00*/  IMAD.X R21, RZ, RZ, R17, P0 ;  /* 0x000000ffff157224 */ /* 0x000fc800000e0611 */
[----:B------:R-:W-:-:S04]  /*0b10*/  IMAD.WIDE.U32 R10, R21, R24, RZ ;  /* 0x00000018150a7225 */ /* 0x000fc800078e00ff */
[----:B------:R-:W-:-:S04]  /*0b20*/  IMAD.WIDE.U32 R12, P0, R3, R25, R10 ;  /* 0x00000019030c7225 */ /* 0x000fc8000780000a */
[----:B------:R-:W-:-:S04]  /*0b30*/  IMAD.WIDE.U32 R10, R3, R24, RZ ;  /* 0x00000018030a7225 */ /* 0x000fc800078e00ff */
[----:B------:R-:W-:Y:S01]  /*0b40*/  IMAD.X R15, RZ, RZ, RZ, P0 ;  /* 0x000000ffff0f7224 */ /* 0x000fe200000e06ff */
[----:B------:R-:W-:Y:S01]  /*0b50*/  IADD3 RZ, P0, R11, R12, RZ ;  /* 0x0000000c0bff7210 */ /* 0x000fe20007f1e0ff */
[----:B------:R-:W-:-:S04]  /*0b60*/  IMAD.MOV.U32 R14, RZ, RZ, R13 ;  /* 0x000000ffff0e7224 */ /* 0x000fc800078e000d */
[----:B------:R-:W-:-:S08]  /*0b70*/  IMAD.WIDE.U32.X R10, R21, R25, R14, P0 ;  /* 0x00000019150a7225 */ /* 0x000fd000000e040e */
.L_x_9:
[----:B------:R-:W0:Y:S01]  /*0b80*/  LDC.64 R30, c[0x0][0x640] ;  /* 0x00019000ff1e7b82 */ /* 0x000e220000000a00 */
[-CC-:B------:R-:W-:Y:S02]  /*0b90*/  SHF.R.U64 R69, R10, R8.reuse, R11.reuse ;  /* 0x000000080a457219 */ /* 0x180fe4000000120b */
[----:B------:R-:W-:Y:S02]  /*0ba0*/  SHF.R.U32.HI R3, RZ, R8, R11 ;  /* 0x00000008ff037219 */ /* 0x000fe4000001160b */
[----:B------:R-:W-:-:S03]  /*0bb0*/  IADD3 R5, P0, RZ, -R69, RZ ;  /* 0x80000045ff057210 */ /* 0x000fc60007f1e0ff */
[----:B------:R-:W1:Y:S02]  /*0bc0*/  LDC R12, c[0x0][0x618] ;  /* 0x00018600ff0c7b82 */ /* 0x000e640000000800 */
[----:B------:R-:W-:Y:S02]  /*0bd0*/  IMAD.X R3, RZ, RZ, ~R3, P0 ;  /* 0x000000ffff037224 */ /* 0x000fe400000e0e03 */
[----:B------:R-:W-:-:S04]  /*0be0*/  IMAD.WIDE.U32 R10, R5, R26, R16 ;  /* 0x0000001a050a7225 */ /* 0x000fc800078e0010 */
[----:B------:R-:W2:Y:S01]  /*0bf0*/  LDC R20, c[0x0][0x608] ;  /* 0x00018200ff147b82 */ /* 0x000ea20000000800 */
[----:B------:R-:W-:Y:S02]  /*0c00*/  IMAD R8, R3, R26, RZ ;  /* 0x0000001a03087224 */ /* 0x000fe400078e02ff */
[----:B------:R-:W-:Y:S02]  /*0c10*/  IMAD.MOV.U32 R3, RZ, RZ, -0x1 ;  /* 0xffffffffff037424 */ /* 0x000fe400078e00ff */
[----:B------:R-:W-:Y:S02]  /*0c20*/  IMAD R5, R5, R27, R8 ;  /* 0x0000001b05057224 */ /* 0x000fe400078e0208 */
[----:B------:R-:W-:Y:S01]  /*0c30*/  IMAD R26, R9, R23, R4 ;  /* 0x00000017091a7224 */ /* 0x000fe200078e0204 */
[----:B------:R-:W3:Y:S01]  /*0c40*/  LDC R28, c[0x0][0x658] ;  /* 0x00019600ff1c7b82 */ /* 0x000ee20000000800 */
[----:B------:R-:W-:Y:S01]  /*0c50*/  IMAD.IADD R5, R11, 0x1, R5 ;  /* 0x000000010b057824 */ /* 0x000fe200078e0205 */
[----:B0-----:R-:W-:Y:S01]  /*0c60*/  ISETP.NE.U32.AND P0, PT, R30, RZ, PT ;  /* 0x000000ff1e00720c */ /* 0x001fe20003f05070 */
[----:B------:R-:W-:-:S03]  /*0c70*/  IMAD.MOV.U32 R23, RZ, RZ, 0x1 ;  /* 0x00000001ff177424 */ /* 0x000fc600078e00ff */
[----:B------:R-:W-:Y:S02]  /*0c80*/  ISETP.NE.AND.EX P0, PT, R31, RZ, PT, P0 ;  /* 0x000000ff1f00720c */ /* 0x000fe40003f05300 */
[----:B------:R-:W0:Y:S01]  /*0c90*/  LDC R24, c[0x0][0x600] ;  /* 0x00018000ff187b82 */ /* 0x000e220000000800 */
[-CC-:B-1----:R-:W-:Y:S02]  /*0ca0*/  SHF.R.U64 R14, R10, R12.reuse, R5.reuse ;  /* 0x0000000c0a0e7219 */ /* 0x182fe40000001205 */
[----:B------:R-:W-:-:S05]  /*0cb0*/  SHF.R.U32.HI R5, RZ, R12, R5 ;  /* 0x0000000cff057219 */ /* 0x000fca0000011605 */
[----:B------:R-:W1:Y:S01]  /*0cc0*/  LDC R15, c[0x0][0x648] ;  /* 0x00019200ff0f7b82 */ /* 0x000e620000000800 */
[-CC-:B--2---:R-:W-:Y:S02]  /*0cd0*/  SHF.R.U64 R27, R14, R20.reuse, R5.reuse ;  /* 0x000000140e1b7219 */ /* 0x184fe40000001205 */
[----:B------:R-:W-:-:S05]  /*0ce0*/  SHF.R.U32.HI R5, RZ, R20, R5 ;  /* 0x00000014ff057219 */ /* 0x000fca0000011605 */
[----:B------:R-:W2:Y:S01]  /*0cf0*/  LDC R21, c[0x0][0x638] ;  /* 0x00018e00ff157b82 */ /* 0x000ea20000000800 */
[-CC-:B---3--:R-:W-:Y:S02]  /*0d00*/  SHF.R.U64 R20, R27, R28.reuse, R5.reuse ;  /* 0x0000001c1b147219 */ /* 0x188fe40000001205 */
[-C--:B------:R-:W-:Y:S02]  /*0d10*/  SHF.L.U32 R3, R3, R28.reuse, RZ ;  /* 0x0000001c03037219 */ /* 0x080fe400000006ff */
[----:B------:R-:W-:Y:S01]  /*0d20*/  SHF.R.U32.HI R5, RZ, R28, R5 ;  /* 0x0000001cff057219 */ /* 0x000fe20000011605 */
[----:B------:R-:W-:Y:S01]  /*0d30*/  IMAD.MOV.U32 R4, RZ, RZ, R20 ;  /* 0x000000ffff047224 */ /* 0x000fe200078e0014 */
[----:B------:R-:W-:Y:S01]  /*0d40*/  LOP3.LUT R12, RZ, R3, RZ, 0x33, !PT ;  /* 0x00000003ff0c7212 */ /* 0x000fe200078e33ff */
[----:B------:R-:W3:Y:S01]  /*0d50*/  LDC R25, c[0x0][0x610] ;  /* 0x00018400ff197b82 */ /* 0x000ee20000000800 */
[----:B------:R-:W-:Y:S05]  /*0d60*/  @!P0 BRA `(.L_x_10) ;  /* 0x0000000000288947 */ /* 0x000fea0003800000 */
[----:B------:R-:W4:Y:S02]  /*0d70*/  LDC R3, c[0x0][0x64c] ;  /* 0x00019300ff037b82 */ /* 0x000f240000000800 */
[----:B----4-:R-:W-:-:S05]  /*0d80*/  IADD3 R3, P0, R20, R3, RZ ;  /* 0x0000000314037210 */ /* 0x010fca0007f1e0ff */
        /* <DEDUP_REMOVED lines=8> */
.L_x_10:
[----:B-1----:R-:W-:Y:S01]  /*0e10*/  SHF.R.U64 R4, R4, R15, R5 ;  /* 0x0000000f04047219 */ /* 0x002fe20000001205 */
[----:B0-----:R-:W-:Y:S01]  /*0e20*/  VIADD R5, R24, 0xffffffff ;  /* 0xffffffff18057836 */ /* 0x001fe20000000000 */
[----:B------:R-:W-:Y:S02]  /*0e30*/  SHF.L.U32 R3, R23, R28, RZ ;  /* 0x0000001c17037219 */ /* 0x000fe400000006ff */
[----:B------:R-:W-:Y:S01]  /*0e40*/  LOP3.LUT R12, R27, R12, RZ, 0xc0, !PT ;  /* 0x0000000c1b0c7212 */ /* 0x000fe200078ec0ff */
[----:B------:R-:W-:Y:S01]  /*0e50*/  IMAD.MOV R8, RZ, RZ, -R4 ;  /* 0x000000ffff087224 */ /* 0x000fe200078e0a04 */
[----:B------:R-:W-:-:S03]  /*0e60*/  SEL R7, R7, R26, !P1 ;  /* 0x0000001a07077207 */ /* 0x000fc60004800000 */
[----:B------:R-:W-:Y:S01]  /*0e70*/  IMAD R12, R3, R4, R12 ;  /* 0x00000004030c7224 */ /* 0x000fe200078e020c */
[----:B------:R-:W-:Y:S01]  /*0e80*/  LOP3.LUT R4, R14, R5, RZ, 0xc0, !PT ;  /* 0x000000050e047212 */ /* 0x000fe200078ec0ff */
[----:B--2---:R-:W-:Y:S02]  /*0e90*/  IMAD R3, R8, R21, R20 ;  /* 0x0000001508037224 */ /* 0x004fe400078e0214 */
[----:B---3--:R-:W-:Y:S02]  /*0ea0*/  IMAD R7, R12, R25, R7 ;  /* 0x000000190c077224 */ /* 0x008fe400078e0207 */
[----:B------:R-:W-:Y:S02]  /*0eb0*/  IMAD.MOV.U32 R5, RZ, RZ, 0x1 ;  /* 0x00000001ff057424 */ /* 0x000fe400078e00ff */
[----:B------:R-:W-:-:S03]  /*0ec0*/  IMAD R4, R3, R24, R4 ;  /* 0x0000001803047224 */ /* 0x000fc600078e0204 */
[----:B------:R-:W-:Y:S02]  /*0ed0*/  PRMT R3, R5, 0x7610, R3 ;  /* 0x0000761005037816 */ /* 0x000fe40000000003 */
[----:B------:R-:W-:Y:S02]  /*0ee0*/  SEL R70, R4, R7, !P1 ;  /* 0x0000000704467207 */ /* 0x000fe40004800000 */
[----:B------:R-:W-:-:S07]  /*0ef0*/  SEL R71, R7, R4, !P1 ;  /* 0x0000000407477207 */ /* 0x000fce0004800000 */
.L_x_8:
[----:B------:R-:W-:-:S08]  /*0f00*/  NOP ;  /* 0x0000000000007918 */ /* 0x000fd00000000000 */
[----:B------:R-:W0:Y:S02]  /*0f10*/  USETMAXREG.TRY_ALLOC.CTAPOOL UP0, 0xe8 ;  /* 0x000000e8000079c8 */ /* 0x000e240008000600 */
[----:B0-----:R-:W-:-:S13]  /*0f20*/  PLOP3.LUT P0, PT, PT, PT, UP0, 0x80, 0x0 ;  /* 0x000000000000781c */ /* 0x001fda0003f0f008 */
[----:B------:R-:W-:Y:S05]  /*0f30*/  @!P0 BRA `(.L_x_8) ;  /* 0xfffffffc00f08947 */ /* 0x000fea000383ffff */
[----:B------:R-:W-:Y:S01]  /*0f40*/  ULDC.64 UR4, c[0x0][0x598] ;  /* 0x0001660000047ab9 */ /* 0x000fe20000000a00 */
[----:B------:R-:W-:Y:S01]  /*0f50*/  ULDC.64 UR36, c[0x0][0x208] ;  /* 0x0000820000247ab9 */ /* 0x000fe20000000a00 */
[----:B------:R-:W-:-:S04]  /*0f60*/  ISETP.NE.U32.AND P0, PT, RZ, UR4, PT ;  /* 0x00000004ff007c0c */ /* 0x000fc8000bf05070 */
[----:B------:R-:W-:-:S13]  /*0f70*/  ISETP.NE.AND.EX P0, PT, RZ, UR5, PT, P0 ;  /* 0x00000005ff007c0c */ /* 0x000fda000bf05300 */
[----:B------:R-:W-:Y:S05]  /*0f80*/  @!P0 BRA `(.L_x_11) ;  /* 0x00000000001c8947 */ /* 0x000fea0003800000 */
[----:B------:R-:W0:Y:S02]  /*0f90*/  LDC.64 R4, c[0x0][0x598] ;  /* 0x00016600ff047b82 */ /* 0x000e240000000a00 */
[----:B0-----:R-:W2:Y:S02]  /*0fa0*/  LDG.E.64 R4, desc[UR36][R4.64] ;  /* 0x0000002404047981 */ /* 0x001ea4000c1e1b00 */
[----:B--2---:R-:W-:-:S04]  /*0fb0*/  ISETP.NE.U32.AND P0, PT, R4, RZ, PT ;  /* 0x000000ff0400720c */ /* 0x004fc80003f05070 */
[----:B------:R-:W-:-:S13]  /*0fc0*/  ISETP.NE.AND.EX P0, PT, R5, RZ, PT, P0 ;  /* 0x000000ff0500720c */ /* 0x000fda0003f05300 */
[----:B------:R-:W-:Y:S05]  /*0fd0*/  @!P0 BRA `(.L_x_11) ;  /* 0x0000000000088947 */ /* 0x000fea0003800000 */
[----:B------:R0:W5:Y:S01]  /*0fe0*/  LD.E R23, desc[UR36][R4.64] ;  /* 0x0000002404177980 */ /* 0x000162000c101900 */
[----:B------:R-:W-:Y:S05]  /*0ff0*/  BRA `(.L_x_12) ;  /* 0x0000000000247947 */ /* 0x000fea0003800000 */
.L_x_11:
[----:B------:R-:W-:Y:S02]  /*1000*/  ULDC.64 UR4, c[0x0][0x588] ;  /* 0x0001620000047ab9 */ /* 0x000fe40000000a00 */
[----:B------:R-:W-:-:S04]  /*1010*/  ISETP.NE.U32.AND P0, PT, RZ, UR4, PT ;  /* 0x00000004ff007c0c */ /* 0x000fc8000bf05070 */
[----:B------:R-:W-:-:S13]  /*1020*/  ISETP.NE.AND.EX P0, PT, RZ, UR5, PT, P0 ;  /* 0x00000005ff007c0c */ /* 0x000fda000bf05300 */
[----:B------:R-:W-:Y:S05]  /*1030*/  @!P0 BRA `(.L_x_13) ;  /* 0x00000000000c8947 */ /* 0x000fea0003800000 */
[----:B------:R-:W0:Y:S02]  /*1040*/  LDC.64 R4, c[0x0][0x588] ;  /* 0x00016200ff047b82 */ /* 0x000e240000000a00 */
[----:B0-----:R1:W5:Y:S01]  /*1050*/  LDG.E R23, desc[UR36][R4.64] ;  /* 0x0000002404177981 */ /* 0x001362000c1e1900 */
[----:B------:R-:W-:Y:S05]  /*1060*/  BRA `(.L_x_12) ;  /* 0x0000000000087947 */ /* 0x000fea0003800000 */
.L_x_13:
[----:B------:R-:W-:Y:S02]  /*1070*/  ULDC UR4, c[0x0][0x580] ;  /* 0x0001600000047ab9 */ /* 0x000fe40000000800 */
[----:B------:R-:W-:-:S07]  /*1080*/  IMAD.U32 R23, RZ, RZ, UR4 ;  /* 0x00000004ff177e24 */ /* 0x000fce000f8e00ff */
.L_x_12:
[----:B------:R-:W-:Y:S02]  /*1090*/  ULDC.64 UR4, c[0x0][0x5a0] ;  /* 0x0001680000047ab9 */ /* 0x000fe40000000a00 */
[----:B------:R-:W-:-:S04]  /*10a0*/  ISETP.NE.U32.AND P0, PT, RZ, UR4, PT ;  /* 0x00000004ff007c0c */ /* 0x000fc8000bf05070 */
[----:B------:R-:W-:-:S13]  /*10b0*/  ISETP.NE.AND.EX P0, PT, RZ, UR5, PT, P0 ;  /* 0x00000005ff007c0c */ /* 0x000fda000bf05300 */
[----:B------:R-:W-:Y:S05]  /*10c0*/  @!P0 BRA `(.L_x_14) ;  /* 0x00000000001c8947 */ /* 0x000fea0003800000 */
[----:B01----:R-:W0:Y:S02]  /*10d0*/  LDC.64 R4, c[0x0][0x5a0] ;  /* 0x00016800ff047b82 */ /* 0x003e240000000a00 */
[----:B0-----:R-:W2:Y:S02]  /*10e0*/  LDG.E.64 R4, desc[UR36][R4.64] ;  /* 0x0000002404047981 */ /* 0x001ea4000c1e1b00 */
[----:B--2---:R-:W-:-:S04]  /*10f0*/  ISETP.NE.U32.AND P0, PT, R4, RZ, PT ;  /* 0x000000ff0400720c */ /* 0x004fc80003f05070 */
[----:B------:R-:W-:-:S13]  /*1100*/  ISETP.NE.AND.EX P0, PT, R5, RZ, PT, P0 ;  /* 0x000000ff0500720c */ /* 0x000fda0003f05300 */
[----:B------:R-:W-:Y:S05]  /*1110*/  @!P0 BRA `(.L_x_14) ;  /* 0x0000000000088947 */ /* 0x000fea0003800000 */
[----:B------:R0:W5:Y:S01]  /*1120*/  LD.E R58, desc[UR36][R4.64] ;  /* 0x00000024043a7980 */ /* 0x000162000c101900 */
[----:B------:R-:W-:Y:S05]  /*1130*/  BRA `(.L_x_15) ;  /* 0x0000000000247947 */ /* 0x000fea0003800000 */
.L_x_14:
[----:B------:R-:W-:Y:S02]  /*1140*/  ULDC.64 UR4, c[0x0][0x590] ;  /* 0x0001640000047ab9 */ /* 0x000fe40000000a00 */
[----:B------:R-:W-:-:S04]  /*1150*/  ISETP.NE.U32.AND P0, PT, RZ, UR4, PT ;  /* 0x00000004ff007c0c */ /* 0x000fc8000bf05070 */
[----:B------:R-:W-:-:S13]  /*1160*/  ISETP.NE.AND.EX P0, PT, RZ, UR5, PT, P0 ;  /* 0x00000005ff007c0c */ /* 0x000fda000bf05300 */
[----:B------:R-:W-:Y:S05]  /*1170*/  @!P0 BRA `(.L_x_16) ;  /* 0x00000000000c8947 */ /* 0x000fea0003800000 */
[----:B------:R-:W2:Y:S02]  /*1180*/  LDC.64 R58, c[0x0][0x590] ;  /* 0x00016400ff3a7b82 */ /* 0x000ea40000000a00 */
[----:B--2---:R2:W5:Y:S01]  /*1190*/  LDG.E R58, desc[UR36][R58.64] ;  /* 0x000000243a3a7981 */ /* 0x004562000c1e1900 */
[----:B------:R-:W-:Y:S05]  /*11a0*/  BRA `(.L_x_15) ;  /* 0x0000000000087947 */ /* 0x000fea0003800000 */
.L_x_16:
[----:B------:R-:W-:Y:S02]  /*11b0*/  ULDC UR4, c[0x0][0x584] ;  /* 0x0001610000047ab9 */ /* 0x000fe40000000800 */
[----:B------:R-:W-:-:S07]  /*11c0*/  IMAD.U32 R58, RZ, RZ, UR4 ;  /* 0x00000004ff3a7e24 */ /* 0x000fce000f8e00ff */
.L_x_15:
[----:B------:R-:W-:-:S13]  /*11d0*/  LOP3.LUT P0, RZ, R3, 0xff, RZ, 0xc0, !PT ;  /* 0x000000ff03ff7812 */ /* 0x000fda000780c0ff */
[----:B------:R-:W-:Y:S05]  /*11e0*/  @!P0 EXIT ;  /* 0x000000000000894d */ /* 0x000fea0003800000 */
[----:B------:R-:W3:Y:S01]  /*11f0*/  LDC R61, c[0x0][0x658] ;  /* 0x00019600ff3d7b82 */ /* 0x000ee20000000800 */
[----:B------:R-:W-:Y:S01]  /*1200*/  LOP3.LUT R6, R6, 0x1, RZ, 0xc0, !PT ;  /* 0x0000000106067812 */ /* 0x000fe200078ec0ff */
[----:B------:R-:W-:Y:S01]  /*1210*/  ULDC.64 UR6, c[0x0][0x288] ;  /* 0x0000a20000067ab9 */ /* 0x000fe20000000a00 */
[----:B------:R-:W-:Y:S01]  /*1220*/  SHF.R.U32.HI R3, RZ, 0x2, R63 ;  /* 0x00000002ff037819 */ /* 0x000fe2000001163f */
[----:B------:R-:W-:Y:S01]  /*1230*/  UIADD3 UR4, UR7, 0x7f, URZ ;  /* 0x0000007f07047890 */ /* 0x000fe2000fffe03f */
[----:B------:R-:W-:Y:S01]  /*1240*/  SHF.R.U32.HI R0, RZ, 0x1, R0 ;  /* 0x00000001ff007819 */ /* 0x000fe20000011600 */
[----:B------:R-:W-:Y:S01]  /*1250*/  IMAD.SHL.U32 R56, R6, 0x40, RZ ;  /* 0x0000004006387824 */ /* 0x000fe200078e00ff */
[----:B------:R-:W-:Y:S01]  /*1260*/  LOP3.LUT R3, R3, 0x7, RZ, 0xc0, !PT ;  /* 0x0000000703037812 */ /* 0x000fe200078ec0ff */
[----:B01----:R-:W0:Y:S01]  /*1270*/  LDC.64 R4, c[0x0][0x5c8] ;  /* 0x00017200ff047b82 */ /* 0x003e220000000a00 */
[----:B------:R-:W-:Y:S01]  /*1280*/  USHF.R.S32.HI UR5, URZ, 0x1f, UR4 ;  /* 0x0000001f3f057899 */ /* 0x000fe20008011404 */
[----:B------:R-:W-:Y:S01]  /*1290*/  LOP3.LUT R0, R0, 0x30, RZ, 0xc0, !PT ;  /* 0x0000003000007812 */ /* 0x000fe200078ec0ff */
[----:B------:R-:W-:Y:S01]  /*12a0*/  IMAD.MOV.U32 R8, RZ, RZ, 0x1 ;  /* 0x00000001ff087424 */ /* 0x000fe200078e00ff */
[--C-:B------:R-:W-:Y:S01]  /*12b0*/  LOP3.LUT R56, R56, 0x40, R3.reuse, 0xe2, !PT ;  /* 0x0000004038387812 */ /* 0x100fe200078ee203 */
[----:B------:R-:W-:Y:S01]  /*12c0*/  ULEA.HI UR5, UR5, UR4, URZ, 0x7 ;  /* 0x0000000405057291 */ /* 0x000fe2000f8f383f */
[-C--:B------:R-:W-:Y:S01]  /*12d0*/  IADD3 R3, RZ, -R0.reuse, -R3 ;  /* 0x80000000ff037210 */ /* 0x080fe20007ffe803 */
[----:B------:R-:W-:Y:S01]  /*12e0*/  IMAD.U32 R7, RZ, RZ, UR6 ;  /* 0x00000006ff077e24 */ /* 0x000fe2000f8e00ff */
[----:B------:R-:W1:Y:S01]  /*12f0*/  LDC R65, c[0x0][0x600] ;  /* 0x00018000ff417b82 */ /* 0x000e620000000800 */
[----:B------:R-:W-:Y:S01]  /*1300*/  LOP3.LUT R56, R56, R0, RZ, 0xfc, !PT ;  /* 0x0000000038387212 */ /* 0x000fe200078efcff */
[----:B------:R-:W-:Y:S01]  /*1310*/  IMAD.MOV.U32 R0, RZ, RZ, -0x1 ;  /* 0xffffffffff007424 */ /* 0x000fe200078e00ff */
[----:B------:R-:W-:Y:S01]  /*1320*/  USHF.R.S32.HI UR43, URZ, 0x7, UR5 ;  /* 0x000000073f2b7899 */ /* 0x000fe20008011405 */
[C---:B------:R-:W-:Y:S01]  /*1330*/  LOP3.LUT R62, R63.reuse, 0x3, RZ, 0xc0, !PT ;  /* 0x000000033f3e7812 */ /* 0x040fe200078ec0ff */
[----:B------:R-:W-:Y:S01]  /*1340*/  IMAD R3, R6, -0x40, R3 ;  /* 0xffffffc006037824 */ /* 0x000fe200078e0203 */
[C---:B------:R-:W-:Y:S01]  /*1350*/  LOP3.LUT R64, R63.reuse, 0x80, RZ, 0xc0, !PT ;  /* 0x000000803f407812 */ /* 0x040fe200078ec0ff */
[----:B------:R-:W-:Y:S01]  /*1360*/  UISETP.LT.AND UP0, UPT, UR43, 0x1, UPT ;  /* 0x000000012b00788c */ /* 0x000fe2000bf01270 */
[-C--:B---3--:R-:W-:Y:S01]  /*1370*/  SHF.L.U32 R0, R0, R61.reuse, RZ ;  /* 0x0000003d00007219 */ /* 0x088fe200000006ff */
[----:B------:R-:W-:Y:S01]  /*1380*/  ULDC UR4, c[0x0][0x284] ;  /* 0x0000a10000047ab9 */ /* 0x000fe20000000800 */
[----:B------:R-:W-:Y:S01]  /*1390*/  IMAD R62, R62, -0x2, R7 ;  /* 0xfffffffe3e3e7824 */ /* 0x000fe200078e0207 */
[----:B------:R-:W-:Y:S01]  /*13a0*/  USEL UR44, UR43, 0x1, UP0 ;  /* 0x000000012b2c7887 */ /* 0x000fe20008000000 */
[----:B------:R-:W-:Y:S01]  /*13b0*/  SHF.L.U32 R61, R8, R61, RZ ;  /* 0x0000003d083d7219 */ /* 0x000fe200000006ff */
[----:B------:R-:W-:Y:S01]  /*13c0*/  IMAD.SHL.U32 R63, R63, 0x2, RZ ;  /* 0x000000023f3f7824 */ /* 0x000fe200078e00ff */
[----:B------:R-:W-:Y:S01]  /*13d0*/  LOP3.LUT R68, R18, 0x1, RZ, 0xfc, !PT ;  /* 0x0000000112447812 */ /* 0x000fe200078efcff */
[----:B------:R-:W-:Y:S01]  /*13e0*/  VIADD R67, R3, UR4 ;  /* 0x0000000403437c36 */ /* 0x000fe20008000000 */
[C---:B0-----:R-:W-:Y:S01]  /*13f0*/  SHF.L.U64.HI R60, R4.reuse, 0x3, R5 ;  /* 0x00000003043c7819 */ /* 0x041fe20000010205 */
[----:B--2---:R-:W-:Y:S01]  /*1400*/  IMAD.SHL.U32 R59, R4, 0x8, RZ ;  /* 0x00000008043b7824 */ /* 0x004fe200078e00ff */
[----:B------:R-:W-:Y:S01]  /*1410*/  SHF.R.U32.HI R64, RZ, 0x7, R64 ;  /* 0x00000007ff407819 */ /* 0x000fe20000011640 */
[----:B------:R-:W-:Y:S01]  /*1420*/  IMAD.MOV.U32 R57, RZ, RZ, RZ ;  /* 0x000000ffff397224 */ /* 0x000fe200078e00ff */
[----:B------:R-:W-:Y:S01]  /*1430*/  LOP3.LUT R66, RZ, R0, RZ, 0x33, !PT ;  /* 0x00000000ff427212 */ /* 0x000fe200078e33ff */
[----:B------:R-:W-:Y:S01]  /*1440*/  UIADD3 UR44, UR43, -UR44, URZ ;  /* 0x8000002c2b2c7290 */ /* 0x000fe2000fffe03f */
[----:B------:R-:W-:Y:S01]  /*1450*/  UMOV UR40, URZ ;  /* 0x0000003f00287c82 */ /* 0x000fe20008000000 */
[----:B-1----:R-:W-:Y:S01]  /*1460*/  VIADD R65, R65, 0xffffffff ;  /* 0xffffffff41417836 */ /* 0x002fe20000000000 */
[----:B------:R-:W-:-:S09]  /*1470*/  UMOV UR42, URZ ;  /* 0x0000003f002a7c82 */ /* 0x000fd20008000000 */
.L_x_98:
[----:B0-----:R-:W0:Y:S01]  /*1480*/  SHFL.IDX PT, R0, R64, RZ, 0x1f ;  /* 0x00001fff40007589 */ /* 0x001e2200000e0000 */
[----:B-1----:R-:W1:Y:S01]  /*1490*/  S2UR UR7, SR_CgaCtaId ;  /* 0x00000000000779c3 */ /* 0x002e620000008800 */
[----:B------:R-:W-:Y:S01]  /*14a0*/  UMOV UR6, 0x400 ;  /* 0x0000040000067882 */ /* 0x000fe20000000000 */
[----:B0-----:R-:W-:Y:S01]  /*14b0*/  R2UR UR4, R0 ;  /* 0x00000000000472ca */ /* 0x001fe200000e0000 */
[----:B-1----:R-:W-:-:S12]  /*14c0*/  ULEA UR6, UR7, UR6, 0x18 ;  /* 0x0000000607067291 */ /* 0x002fd8000f8ec03f */
[----:B------:R-:W-:-:S04]  /*14d0*/  ULEA.HI UR5, UR4, UR4, URZ, 0x1 ;  /* 0x0000000404057291 */ /* 0x000fc8000f8f083f */
[----:B------:R-:W-:-:S04]  /*14e0*/  ULOP3.LUT UR5, UR5, 0x7fffe, URZ, 0xc0, !UPT ;  /* 0x0007fffe05057892 */ /* 0x000fc8000f8ec03f */
[----:B------:R-:W-:-:S03]  /*14f0*/  UIADD3 UR5, UR4, -UR5, URZ ;  /* 0x8000000504057290 */ /* 0x000fc6000fffe03f */
[----:B------:R-:W-:Y:S01]  /*1500*/  ULDC UR4, c[0x0][0x28c] ;  /* 0x0000a30000047ab9 */ /* 0x000fe20000000800 */
[----:B------:R-:W-:Y:S01]  /*1510*/  ULEA UR5, UR5, UR6, 0xd ;  /* 0x0000000605057291 */ /* 0x000fe2000f8e683f */
[----:B------:R-:W-:-:S03]  /*1520*/  ISETP.LT.AND P0, PT, RZ, UR4, PT ;  /* 0x00000004ff007c0c */ /* 0x000fc6000bf01270 */
[----:B------:R-:W-:-:S04]  /*1530*/  UIADD3 UR5, UR5, 0x100, URZ ;  /* 0x0000010005057890 */ /* 0x000fc8000fffe03f */
[----:B------:R-:W-:-:S04]  /*1540*/  USHF.R.U32.HI UR5, URZ, 0x4, UR5 ;  /* 0x000000043f057899 */ /* 0x000fc80008011605 */
[----:B------:R-:W-:-:S04]  /*1550*/  ULOP3.LUT UR5, UR5, 0x3fff, URZ, 0xc0, !UPT ;  /* 0x00003fff05057892 */ /* 0x000fc8000f8ec03f */
[----:B------:R-:W-:Y:S01]  /*1560*/  ULOP3.LUT UR45, UR5, 0x10000, URZ, 0xfc, !UPT ;  /* 0x00010000052d7892 */ /* 0x000fe2000f8efc3f */
[----:B--2345:R-:W-:Y:S11]  /*1570*/  @P0 BRA `(.L_x_17) ;  /* 0x0000000000400947 */ /* 0x03cff60003800000 */
[----:B------:R-:W-:Y:S01]  /*1580*/  MOV R0, 0x0 ;  /* 0x0000000000007802 */ /* 0x000fe20000000f00 */
[----:B------:R-:W-:Y:S01]  /*1590*/  ULDC.64 UR4, c[0x4][0x68] ;  /* 0x01001a0000047ab9 */ /* 0x000fe20000000a00 */
[----:B------:R-:W-:Y:S01]  /*15a0*/  ULDC.64 UR6, c[0x4][0x8] ;  /* 0x0100020000067ab9 */ /* 0x000fe20000000a00 */
[----:B------:R-:W-:Y:S01]  /*15b0*/  IMAD.U32 R4, RZ, RZ, UR4 ;  /* 0x00000004ff047e24 */ /* 0x000fe2000f8e00ff */
[----:B------:R0:W1:Y:S01]  /*15c0*/  LDC.64 R14, c[0x4][R0] ;  /* 0x01000000000e7b82 */ /* 0x0000620000000a00 */
[----:B------:R-:W-:Y:S01]  /*15d0*/  IMAD.U32 R5, RZ, RZ, UR5 ;  /* 0x00000005ff057e24 */ /* 0x000fe2000f8e00ff */
[----:B------:R-:W-:Y:S01]  /*15e0*/  ULDC.64 UR4, c[0x4][0x70] ;  /* 0x01001c0000047ab9 */ /* 0x000fe20000000a00 */
[----:B------:R-:W-:Y:S02]  /*15f0*/  IMAD.U32 R10, RZ, RZ, UR6 ;  /* 0x00000006ff0a7e24 */ /* 0x000fe4000f8e00ff */
[----:B------:R-:W-:Y:S02]  /*1600*/  IMAD.U32 R6, RZ, RZ, UR4 ;  /* 0x00000004ff067e24 */ /* 0x000fe4000f8e00ff */
[----:B------:R-:W-:-:S02]  /*1610*/  IMAD.U32 R7, RZ, RZ, UR5 ;  /* 0x00000005ff077e24 */ /* 0x000fc4000f8e00ff */
[----:B------:R-:W-:Y:S02]  /*1620*/  IMAD.U32 R11, RZ, RZ, UR7 ;  /* 0x00000007ff0b7e24 */ /* 0x000fe4000f8e00ff */
[----:B------:R-:W-:Y:S02]  /*1630*/  IMAD.MOV.U32 R8, RZ, RZ, 0x1e1 ;  /* 0x000001e1ff087424 */ /* 0x000fe400078e00ff */
[----:B------:R-:W-:Y:S02]  /*1640*/  IMAD.MOV.U32 R12, RZ, RZ, 0x1 ;  /* 0x00000001ff0c7424 */ /* 0x000fe400078e00ff */
[----:B0-----:R-:W-:-:S07]  /*1650*/  IMAD.MOV.U32 R13, RZ, RZ, RZ ;  /* 0x000000ffff0d7224 */ /* 0x001fce00078e00ff */
[----:B------:R-:W-:-:S07]  /*1660*/  LEPC R20, `(.L_x_17) ;  /* 0x000000001014794e */ /* 0x000fce0000000000 */
[----:B-1---5:R-:W-:Y:S05]  /*1670*/  CALL.ABS.NOINC R14 ;  /* 0x000000000e007343 */ /* 0x022fea0003c00000 */
.L_x_17:
[----:B------:R-:W-:-:S13]  /*1680*/  ISETP.NE.AND P0, PT, R68, 0x3, PT ;  /* 0x000000034400780c */ /* 0x000fda0003f05270 */
[----:B------:R-:W-:Y:S05]  /*1690*/  @!P0 BRA `(.L_x_18) ;  /* 0x0000000000048947 */ /* 0x000fea0003800000 */
[----:B------:R-:W-:Y:S01]  /*16a0*/  BPT.TRAP 0x1 ;  /* 0x000000040000795c */ /* 0x000fe20000300000 */
.L_x_18:
[----:B------:R-:W0:Y:S01]  /*16b0*/  S2UR UR5, SR_CgaCtaId ;  /* 0x00000000000579c3 */ /* 0x000e220000008800 */
[----:B------:R-:W-:Y:S01]  /*16c0*/  UMOV UR4, 0x400 ;  /* 0x0000040000047882 */ /* 0x000fe20000000000 */
[----:B------:R-:W-:Y:S02]  /*16d0*/  IMAD.U32 R0, RZ, RZ, UR40 ;  /* 0x00000028ff007e24 */ /* 0x000fe4000f8e00ff */
[----:B------:R-:W-:-:S03]  /*16e0*/  IMAD.U32 R3, RZ, RZ, UR42 ;  /* 0x0000002aff037e24 */ /* 0x000fc6000f8e00ff */
[----:B------:R-:W-:Y:S01]  /*16f0*/  SHF.L.U32 R0, R0, 0x1f, RZ ;  /* 0x0000001f00007819 */ /* 0x000fe200000006ff */
[----:B0-----:R-:W-:-:S06]  /*1700*/  ULEA UR4, UR5, UR4, 0x18 ;  /* 0x0000000405047291 */ /* 0x001fcc000f8ec03f */
[----:B------:R-:W-:-:S04]  /*1710*/  IMAD.U32 R6, RZ, RZ, UR4 ;  /* 0x00000004ff067e24 */ /* 0x000fc8000f8e00ff */
[----:B------:R-:W-:-:S04]  /*1720*/  IMAD R3, R3, 0x8, R6 ;  /* 0x0000000803037824 */ /* 0x000fc800078e0206 */
[----:B------:R0:W1:Y:S01]  /*1730*/  SYNCS.PHASECHK.TRANS64.TRYWAIT P1, [R3+URZ], R0 ;  /* 0x00000000030075a7 */ /* 0x000062000802017f */
[----:B------:R-:W-:Y:S05]  /*1740*/  @!P0 BRA `(.L_x_19) ;  /* 0x0000000000048947 */ /* 0x000fea0003800000 */
[----:B------:R-:W-:Y:S01]  /*1750*/  BPT.TRAP 0x1 ;  /* 0x000000040000795c */ /* 0x000fe20000300000 */
.L_x_19:
[----:B------:R-:W-:-:S05]  /*1760*/  IMAD.U32 R4, RZ, RZ, UR44 ;  /* 0x0000002cff047e24 */ /* 0x000fca000f8e00ff */
[----:B------:R-:W-:Y:S01]  /*1770*/  ISETP.GE.AND P2, PT, R4, 0x1, PT ;  /* 0x000000010400780c */ /* 0x000fe20003f46270 */
[----:B-1----:R-:W-:-:S12]  /*1780*/  @P1 BRA `(.L_x_20) ;  /* 0x0000000000081947 */ /* 0x002fd80003800000 */
[----:B------:R-:W1:Y:S02]  /*1790*/  SYNCS.PHASECHK.TRANS64.TRYWAIT P1, [R3+URZ], R0 ;  /* 0x00000000030075a7 */ /* 0x000e64000802017f */
[----:B-1----:R-:W-:Y:S05]  /*17a0*/  @!P1 BRA `(.L_x_21) ;  /* 0x0000004c00009947 */ /* 0x002fea0003800000 */
.L_x_20:
[----:B------:R-:W-:Y:S05]  /*17b0*/  WARPSYNC.ALL ;  /* 0x0000000000007948 */ /* 0x000fea0003800000 */
[----:B------:R-:W-:Y:S01]  /*17c0*/  R2UR UR4, R6 ;  /* 0x00000000060472ca */ /* 0x000fe200000e0000 */
[----:B------:R-:W-:Y:S01]  /*17d0*/  ULEA UR5, UR42, UR45, 0xb ;  /* 0x0000002d2a057291 */ /* 0x000fe2000f8e583f */
[----:B------:R-:W-:Y:S01]  /*17e0*/  WARPGROUP.ARRIVE ;  /* 0x00000000000079c5 */ /* 0x000fe20000000000 */
[----:B------:R-:W-:Y:S01]  /*17f0*/  UMOV UR9, 0x40000040 ;  /* 0x4000004000097882 */ /* 0x000fe20000000000 */
[----:B------:R-:W-:-:S04]  /*1800*/  UMOV UR11, 0x40000040 ;  /* 0x40000040000b7882 */ /* 0x000fc80000000000 */
[----:B------:R-:W-:-:S05]  /*1810*/  UMOV UR8, UR5 ;  /* 0x0000000500087c82 */ /* 0x000fca0008000000 */
[----:B------:R-:W-:-:S04]  /*1820*/  UIADD3 UR4, UR4, 0x20100, URZ ;  /* 0x0002010004047890 */ /* 0x000fc8000fffe03f */
[----:B------:R-:W-:-:S04]  /*1830*/  USHF.R.U32.HI UR4, URZ, 0x4, UR4 ;  /* 0x000000043f047899 */ /* 0x000fc80008011604 */
[----:B------:R-:W-:-:S04]  /*1840*/  ULOP3.LUT UR4, UR4, 0x3fff, URZ, 0xc0, !UPT ;  /* 0x00003fff04047892 */ /* 0x000fc8000f8ec03f */
[----:B------:R-:W-:-:S04]  /*1850*/  ULOP3.LUT UR4, UR4, 0x10000, URZ, 0xfc, !UPT ;  /* 0x0001000004047892 */ /* 0x000fc8000f8efc3f */
[----:B------:R-:W-:-:S07]  /*1860*/  ULEA UR6, UR42, UR4, 0xa ;  /* 0x000000042a067291 */ /* 0x000fce000f8e503f */
[----:B------:R-:W-:Y:S02]  /*1870*/  UMOV UR10, UR6 ;  /* 0x00000006000a7c82 */ /* 0x000fe40008000000 */
[----:B------:R-:W-:Y:S01]  /*1880*/  HGMMA.64x64x16.F32 R24, gdesc[UR8], RZ, !UPT, gsb0 ;  /* 0x00e00000081879f0 */ /* 0x000fe2000c0008ff */
[----:B------:R-:W-:Y:S02]  /*1890*/  UIADD3 UR8, UR5, 0x2, URZ ;  /* 0x0000000205087890 */ /* 0x000fe4000fffe03f */
[----:B------:R-:W-:Y:S01]  /*18a0*/  UIADD3 UR10, UR6, 0x2, URZ ;  /* 0x00000002060a7890 */ /* 0x000fe2000fffe03f */
[----:B------:R-:W-:Y:S01]  /*18b0*/  UMOV UR9, 0x40000040 ;  /* 0x4000004000097882 */ /* 0x000fe20000000000 */
[----:B------:R-:W-:Y:S01]  /*18c0*/  UMOV UR11, 0x40000040 ;  /* 0x40000040000b7882 */ /* 0x000fe20000000000 */
[----:B------:R-:W-:Y:S02]  /*18d0*/  WARPGROUP.DEPBAR.LE gsb0, 0x0 ;  /* 0x00008000000079c5 */ /* 0x000fe40000010000 */
[----:B------:R-:W-:-:S06]  /*18e0*/  WARPGROUP.ARRIVE ;  /* 0x00000000000079c5 */ /* 0x000fcc0000000000 */
[----:B------:R-:W-:Y:S01]  /*18f0*/  HGMMA.64x64x16.F32 R24, gdesc[UR8], R24, gsb0 ;  /* 0x00e00000081879f0 */ /* 0x000fe20008000818 */
        /* <DEDUP_REMOVED lines=41> */
[----:B------:R-:W-:Y:S03]  /*1b90*/  HGMMA.64x64x16.F32 R24, gdesc[UR8], R24, gsb0 ;  /* 0x00e00000081879f0 */ /* 0x000fe60008000818 */
[----:B------:R-:W-:Y:S02]  /*1ba0*/  WARPGROUP.DEPBAR.LE gsb0, 0x0 ;  /* 0x00008000000079c5 */ /* 0x000fe40000010000 */
[----:B------:R-:W-:Y:S05]  /*1bb0*/  @!P2 BRA `(.L_x_22) ;  /* 0x000000040098a947 */ /* 0x000fea0003800000 */
[----:B------:R-:W-:Y:S01]  /*1bc0*/  UIADD3 UR5, UR42, 0x1, URZ ;  /* 0x000000012a057890 */ /* 0x000fe2000fffe03f */
[----:B01----:R-:W-:Y:S02]  /*1bd0*/  IMAD.U32 R0, RZ, RZ, UR44 ;  /* 0x0000002cff007e24 */ /* 0x003fe4000f8e00ff */
[----:B------:R-:W-:Y:S01]  /*1be0*/  IMAD.U32 R3, RZ, RZ, UR42 ;  /* 0x0000002aff037e24 */ /* 0x000fe2000f8e00ff */
[----:B------:R-:W-:-:S04]  /*1bf0*/  UISETP.NE.AND UP0, UPT, UR5, 0x4, UPT ;  /* 0x000000040500788c */ /* 0x000fc8000bf05270 */
[----:B------:R-:W-:Y:S02]  /*1c00*/  USEL UR6, URZ, 0x1, UP0 ;  /* 0x000000013f067887 */ /* 0x000fe40008000000 */
[----:B------:R-:W-:Y:S02]  /*1c10*/  USEL UR5, UR5, URZ, UP0 ;  /* 0x0000003f05057287 */ /* 0x000fe40008000000 */
[----:B------:R-:W-:-:S06]  /*1c20*/  ULOP3.LUT UR6, UR40, UR6, URZ, 0x3c, !UPT ;  /* 0x0000000628067292 */ /* 0x000fcc000f8e3c3f */
[----:B------:R-:W-:-:S07]  /*1c30*/  IMAD.U32 R7, RZ, RZ, UR6 ;  /* 0x00000006ff077e24 */ /* 0x000fce000f8e00ff */
.L_x_29:
[----:B------:R-:W-:Y:S05]  /*1c40*/  @!P0 BRA `(.L_x_23) ;  /* 0x0000000000048947 */ /* 0x000fea0003800000 */
[----:B------:R-:W-:Y:S01]  /*1c50*/  BPT.TRAP 0x1 ;  /* 0x000000040000795c */ /* 0x000fe20000300000 */
.L_x_23:
[----:B------:R-:W0:Y:S01]  /*1c60*/  S2UR UR7, SR_CgaCtaId ;  /* 0x00000000000779c3 */ /* 0x000e220000008800 */
[----:B------:R-:W-:Y:S01]  /*1c70*/  UMOV UR6, 0x400 ;  /* 0x0000040000067882 */ /* 0x000fe20000000000 */
[----:B------:R-:W-:Y:S01]  /*1c80*/  IMAD.U32 R5, RZ, RZ, UR5 ;  /* 0x00000005ff057e24 */ /* 0x000fe2000f8e00ff */
[----:B------:R-:W-:Y:S01]  /*1c90*/  SHF.L.U32 R4, R7, 0x1f, RZ ;  /* 0x0000001f07047819 */ /* 0x000fe200000006ff */
[----:B0-----:R-:W-:-:S06]  /*1ca0*/  ULEA UR6, UR7, UR6, 0x18 ;  /* 0x0000000607067291 */ /* 0x001fcc000f8ec03f */
[----:B------:R-:W-:-:S04]  /*1cb0*/  IMAD.U32 R6, RZ, RZ, UR6 ;  /* 0x00000006ff067e24 */ /* 0x000fc8000f8e00ff */
[----:B------:R-:W-:-:S04]  /*1cc0*/  IMAD R5, R5, 0x8, R6 ;  /* 0x0000000805057824 */ /* 0x000fc800078e0206 */
[----:B------:R0:W1:Y:S01]  /*1cd0*/  SYNCS.PHASECHK.TRANS64.TRYWAIT P1, [R5+URZ], R4 ;  /* 0x00000004050075a7 */ /* 0x000062000802017f */
[----:B------:R-:W-:Y:S05]  /*1ce0*/  @!P0 BRA `(.L_x_24) ;  /* 0x0000000000048947 */ /* 0x000fea0003800000 */
[----:B------:R-:W-:Y:S01]  /*1cf0*/  BPT.TRAP 0x1 ;  /* 0x000000040000795c */ /* 0x000fe20000300000 */
.L_x_24:
[----:B-1----:R-:W-:Y:S05]  /*1d00*/  @P1 BRA `(.L_x_25) ;  /* 0x0000000000081947 */ /* 0x002fea0003800000 */
[----:B------:R-:W1:Y:S02]  /*1d10*/  SYNCS.PHASECHK.TRANS64.TRYWAIT P1, [R5+URZ], R4 ;  /* 0x00000004050075a7 */ /* 0x000e64000802017f */
[----:B-1----:R-:W-:Y:S05]  /*1d20*/  @!P1 BRA `(.L_x_26) ;  /* 0x0000004400b49947 */ /* 0x002fea0003800000 */
.L_x_25:
[----:B------:R-:W-:Y:S01]  /*1d30*/  ULEA UR6, UR5, UR45, 0xb ;  /* 0x0000002d05067291 */ /* 0x000fe2000f8e583f */
[----:B------:R-:W-:Y:S01]  /*1d40*/  WARPGROUP.ARRIVE ;  /* 0x00000000000079c5 */ /* 0x000fe20000000000 */
[----:B------:R-:W-:Y:S01]  /*1d50*/  ULEA UR7, UR5, UR4, 0xa ;  /* 0x0000000405077291 */ /* 0x000fe2000f8e503f */
[----:B------:R-:W-:Y:S01]  /*1d60*/  UMOV UR9, 0x40000040 ;  /* 0x4000004000097882 */ /* 0x000fe20000000000 */
[----:B------:R-:W-:-:S03]  /*1d70*/  UMOV UR11, 0x40000040 ;  /* 0x40000040000b7882 */ /* 0x000fc60000000000 */
[----:B------:R-:W-:Y:S02]  /*1d80*/  UMOV UR8, UR6 ;  /* 0x0000000600087c82 */ /* 0x000fe40008000000 */
[----:B------:R-:W-:Y:S02]  /*1d90*/  UMOV UR10, UR7 ;  /* 0x00000007000a7c82 */ /* 0x000fe40008000000 */
[----:B------:R-:W-:Y:S01]  /*1da0*/  HGMMA.64x64x16.F32 R24, gdesc[UR8], R24, gsb0 ;  /* 0x00e00000081879f0 */ /* 0x000fe20008000818 */
[----:B------:R-:W-:Y:S02]  /*1db0*/  UIADD3 UR8, UR6, 0x2, URZ ;  /* 0x0000000206087890 */ /* 0x000fe4000fffe03f */
[----:B------:R-:W-:Y:S01]  /*1dc0*/  UIADD3 UR10, UR7, 0x2, URZ ;  /* 0x00000002070a7890 */ /* 0x000fe2000fffe03f */
[----:B------:R-:W-:Y:S01]  /*1dd0*/  UMOV UR9, 0x40000040 ;  /* 0x4000004000097882 */ /* 0x000fe20000000000 */
[----:B------:R-:W-:Y:S01]  /*1de0*/  UMOV UR11, 0x40000040 ;  /* 0x40000040000b7882 */ /* 0x000fe20000000000 */
[----:B------:R-:W-:-:S02]  /*1df0*/  WARPGROUP.DEPBAR.LE gsb0, 0x0 ;  /* 0x00008000000079c5 */ /* 0x000fc40000010000 */
        /* <DEDUP_REMOVED lines=46> */
[----:B------:R-:W-:Y:S01]  /*20e0*/  BPT.TRAP 0x1 ;  /* 0x000000040000795c */ /* 0x000fe20000300000 */
.L_x_27:
[----:B------:R-:W-:-:S13]  /*20f0*/  ISETP.NE.AND P1, PT, R22, RZ, PT ;  /* 0x000000ff1600720c */ /* 0x000fda0003f25270 */
[----:B01----:R-:W-:-:S04]  /*2100*/  @P1 IMAD R4, R3, 0x8, R6 ;  /* 0x0000000803041824 */ /* 0x003fc800078e0206 */
[----:B------:R-:W-:-:S05]  /*2110*/  @P1 VIADD R4, R4, 0x20 ;  /* 0x0000002004041836 */ /* 0x000fca0000000000 */
[----:B------:R-:W-:-:S04]  /*2120*/  @P1 PRMT R4, R19, 0x654, R4 ;  /* 0x0000065413041816 */ /* 0x000fc80000000004 */
[----:B------:R0:W-:Y:S01]  /*2130*/  @P1 SYNCS.ARRIVE.TRANS64.RED.A1T0 RZ, [R4+URZ], RZ ;  /* 0x000000ff04ff19a7 */ /* 0x0001e2000810043f */
[----:B------:R-:W-:-:S13]  /*2140*/  ISETP.GT.U32.AND P1, PT, R18, 0x1, PT ;  /* 0x000000011200780c */ /* 0x000fda0003f24070 */
[----:B0-----:R-:W-:Y:S05]  /*2150*/  @P1 BRA `(.L_x_28) ;  /* 0x0000000000041947 */ /* 0x001fea0003800000 */
[----:B------:R-:W-:Y:S01]  /*2160*/  BPT.TRAP 0x1 ;  /* 0x000000040000795c */ /* 0x000fe20000300000 */
.L_x_28:
[----:B------:R-:W-:Y:S01]  /*2170*/  UIADD3 UR5, UR5, 0x1, URZ ;  /* 0x0000000105057890 */ /* 0x000fe2000fffe03f */
[C---:B------:R-:W-:Y:S01]  /*2180*/  ISETP.GT.AND P2, PT, R0.reuse, 0x1, PT ;  /* 0x000000010000780c */ /* 0x040fe20003f44270 */
[----:B------:R-:W-:Y:S02]  /*2190*/  VIADD R3, R3, 0x1 ;  /* 0x0000000103037836 */ /* 0x000fe40000000000 */
[----:B------:R-:W-:Y:S01]  /*21a0*/  UISETP.NE.AND UP0, UPT, UR5, 0x4, UPT ;  /* 0x000000040500788c */ /* 0x000fe2000bf05270 */
[----:B------:R-:W-:Y:S02]  /*21b0*/  VIADD R0, R0, 0xffffffff ;  /* 0xffffffff00007836 */ /* 0x000fe40000000000 */
[C---:B------:R-:W-:Y:S01]  /*21c0*/  ISETP.NE.AND P1, PT, R3.reuse, 0x4, PT ;  /* 0x000000040300780c */ /* 0x040fe20003f25270 */
[----:B------:R-:W-:Y:S02]  /*21d0*/  USEL UR6, URZ, 0x1, UP0 ;  /* 0x000000013f067887 */ /* 0x000fe40008000000 */
[----:B------:R-:W-:Y:S01]  /*21e0*/  USEL UR5, UR5, URZ, UP0 ;  /* 0x0000003f05057287 */ /* 0x000fe20008000000 */
[----:B------:R-:W-:-:S03]  /*21f0*/  SEL R3, R3, RZ, P1 ;  /* 0x000000ff03037207 */ /* 0x000fc60000800000 */
[----:B------:R-:W-:Y:S01]  /*2200*/  LOP3.LUT R7, R7, UR6, RZ, 0x3c, !PT ;  /* 0x0000000607077c12 */ /* 0x000fe2000f8e3cff */
[----:B------:R-:W-:Y:S07]  /*2210*/  @P2 BRA `(.L_x_29) ;  /* 0xfffffff800882947 */ /* 0x000fee000383ffff */
.L_x_22:
[----:B01----:R-:W0:Y:S02]  /*2220*/  LDC R0, c[0x0][0x28c] ;  /* 0x0000a300ff007b82 */ /* 0x003e240000000800 */
[----:B0-----:R-:W-:-:S13]  /*2230*/  ISETP.GE.AND P1, PT, R0, 0x1, PT ;  /* 0x000000010000780c */ /* 0x001fda0003f26270 */
[----:B------:R-:W-:Y:S05]  /*2240*/  @!P1 BRA `(.L_x_30) ;  /* 0x0000000000389947 */ /* 0x000fea0003800000 */
[----:B------:R-:W-:Y:S05]  /*2250*/  @!P0 BRA `(.L_x_31) ;  /* 0x0000000000048947 */ /* 0x000fea0003800000 */
[----:B------:R-:W-:Y:S01]  /*2260*/  BPT.TRAP 0x1 ;  /* 0x000000040000795c */ /* 0x000fe20000300000 */
.L_x_31:
[----:B------:R-:W-:-:S13]  /*2270*/  ISETP.NE.AND P0, PT, R22, RZ, PT ;  /* 0x000000ff1600720c */ /* 0x000fda0003f05270 */
[----:B------:R-:W-:-:S05]  /*2280*/  VOTEU.ANY UP0, P0 ;  /* 0x00000000003f7886 */ /* 0x000fca0000000100 */
[----:B------:R-:W-:-:S06]  /*2290*/  @UP0 UIADD3 UR4, UR44, UR42, URZ ;  /* 0x0000002a2c040290 */ /* 0x000fcc000fffe03f */
[----:B------:R-:W-:-:S04]  /*22a0*/  IMAD.U32 R0, RZ, RZ, UR4 ;  /* 0x00000004ff007e24 */ /* 0x000fc8000f8e00ff */
[----:B------:R-:W-:-:S05]  /*22b0*/  @P0 IMAD.SHL.U32 R0, R0, 0x8, RZ ;  /* 0x0000000800000824 */ /* 0x000fca00078e00ff */
[----:B------:R-:W-:-:S04]  /*22c0*/  @P0 LOP3.LUT R0, R0, 0x18, RZ, 0xc0, !PT ;  /* 0x0000001800000812 */ /* 0x000fc800078ec0ff */
[----:B------:R-:W-:-:S04]  /*22d0*/  @P0 IADD3 R0, R6, 0x20, R0 ;  /* 0x0000002006000810 */ /* 0x000fc80007ffe000 */
[----:B------:R-:W-:-:S04]  /*22e0*/  @P0 PRMT R0, R19, 0x654, R0 ;  /* 0x0000065413000816 */ /* 0x000fc80000000000 */
[----:B------:R0:W-:Y:S01]  /*22f0*/  @P0 SYNCS.ARRIVE.TRANS64.RED.A1T0 RZ, [R0+URZ], RZ ;  /* 0x000000ff00ff09a7 */ /* 0x0001e2000810043f */
[----:B------:R-:W-:-:S13]  /*2300*/  ISETP.GT.U32.AND P0, PT, R18, 0x1, PT ;  /* 0x000000011200780c */ /* 0x000fda0003f04070 */
[----:B0-----:R-:W-:Y:S05]  /*2310*/  @P0 BRA `(.L_x_30) ;  /* 0x0000000000040947 */ /* 0x001fea0003800000 */
[----:B------:R-:W-:Y:S01]  /*2320*/  BPT.TRAP 0x1 ;  /* 0x000000040000795c */ /* 0x000fe20000300000 */
.L_x_30:
[----:B------:R-:W-:Y:S01]  /*2330*/  IMAD.SHL.U32 R3, R70, 0x40, RZ ;  /* 0x0000004046037824 */ /* 0x000fe200078e00ff */
[----:B------:R-:W-:Y:S01]  /*2340*/  ULDC UR6, c[0x0][0x288] ;  /* 0x0000a20000067ab9 */ /* 0x000fe20000000800 */
[----:B------:R-:W-:Y:S01]  /*2350*/  SHF.R.S32.HI R13, RZ, 0x1f, R69 ;  /* 0x0000001fff0d7819 */ /* 0x000fe20000011445 */
[----:B------:R-:W-:Y:S01]  /*2360*/  IMAD.SHL.U32 R6, R71, 0x80, RZ ;  /* 0x0000008047067824 */ /* 0x000fe200078e00ff */
[----:B------:R-:W-:Y:S01]  /*2370*/  ULDC.64 UR4, c[0x0][0x5d0] ;  /* 0x0001740000047ab9 */ /* 0x000fe20000000a00 */
[----:B------:R-:W-:Y:S01]  /*2380*/  LOP3.LUT R10, R3, 0x6, R63, 0xf8, !PT ;  /* 0x00000006030a7812 */ /* 0x000fe200078ef83f */
[----:B------:R-:W-:Y:S01]  /*2390*/  IMAD.WIDE R70, R71, 0x80, R56 ;  /* 0x0000008047467825 */ /* 0x000fe200078e0238 */
[----:B------:R-:W-:Y:S01]  /*23a0*/  ISETP.GE.AND P0, PT, R3, UR6, PT ;  /* 0x0000000603007c0c */ /* 0x000fe2000bf06270 */
[----:B------:R-:W-:Y:S01]  /*23b0*/  ULDC UR6, c[0x0][0x284] ;  /* 0x0000a10000067ab9 */ /* 0x000fe20000000800 */
[----:B------:R-:W-:Y:S01]  /*23c0*/  SHF.R.S32.HI R11, RZ, 0x1f, R10 ;  /* 0x0000001fff0b7819 */ /* 0x000fe2000001140a */
[----:B------:R-:W-:Y:S01]  /*23d0*/  IMAD R0, R13, UR4, RZ ;  /* 0x000000040d007c24 */ /* 0x000fe2000f8e02ff */
[----:B------:R-:W-:-:S03]  /*23e0*/  ISETP.GE.OR P0, PT, R6, UR6, P0 ;  /* 0x0000000606007c0c */ /* 0x000fc60008706670 */
[C---:B------:R-:W-:Y:S02]  /*23f0*/  IMAD R7, R69.reuse, UR5, R0 ;  /* 0x0000000545077c24 */ /* 0x040fe4000f8e0200 */
[----:B------:R-:W-:Y:S01]  /*2400*/  IMAD.WIDE.U32 R4, R69, UR4, R10 ;  /* 0x0000000445047c25 */ /* 0x000fe2000f8e000a */
[----:B------:R-:W-:-:S03]  /*2410*/  ULDC.64 UR4, c[0x0][0x5c8] ;  /* 0x0001720000047ab9 */ /* 0x000fc60000000a00 */
[----:B------:R-:W-:Y:S02]  /*2420*/  IMAD R9, R71, UR4, RZ ;  /* 0x0000000447097c24 */ /* 0x000fe4000f8e02ff */
[----:B------:R-:W-:Y:S02]  /*2430*/  IMAD.IADD R5, R5, 0x1, R7 ;  /* 0x0000000105057824 */ /* 0x000fe400078e0207 */
[C---:B------:R-:W-:Y:S02]  /*2440*/  IMAD R9, R70.reuse, UR5, R9 ;  /* 0x0000000546097c24 */ /* 0x040fe4000f8e0209 */
[----:B------:R-:W-:-:S04]  /*2450*/  IMAD.WIDE.U32 R72, R70, UR4, R4 ;  /* 0x0000000446487c25 */ /* 0x000fc8000f8e0004 */
[----:B------:R-:W-:Y:S01]  /*2460*/  IMAD.MOV.U32 R0, RZ, RZ, -0x1 ;  /* 0xffffffffff007424 */ /* 0x000fe200078e00ff */
[----:B------:R-:W-:Y:S06]  /*2470*/  @P0 BRA `(.L_x_32) ;  /* 0x00000020009c0947 */ /* 0x000fec0003800000 */
[----:B-----5:R-:W-:Y:S01]  /*2480*/  FSETP.NEU.AND P0, PT, R58, RZ, PT ;  /* 0x000000ff3a00720b */ /* 0x020fe20003f0d000 */
[----:B------:R-:W-:Y:S01]  /*2490*/  IMAD.IADD R4, R62, 0x1, -R3 ;  /* 0x000000013e047824 */ /* 0x000fe200078e0a03 */
[----:B------:R-:W-:Y:S01]  /*24a0*/  BSSY B0, `(.L_x_32) ;  /* 0x0000224000007945 */ /* 0x000fe20003800000 */
[----:B------:R-:W-:Y:S02]  /*24b0*/  IMAD.IADD R3, R67, 0x1, -R6 ;  /* 0x0000000143037824 */ /* 0x000fe400078e0a06 */
[----:B------:R-:W-:Y:S01]  /*24c0*/  IMAD.IADD R83, R73, 0x1, R9 ;  /* 0x0000000149537824 */ /* 0x000fe200078e0209 */
[----:B------:R-:W-:-:S04]  /*24d0*/  ISETP.GT.AND P2, PT, R4, RZ, PT ;  /* 0x000000ff0400720c */ /* 0x000fc80003f44270 */
[----:B------:R-:W-:-:S03]  /*24e0*/  ISETP.GT.AND P1, PT, R3, RZ, P2 ;  /* 0x000000ff0300720c */ /* 0x000fc60001724270 */
[----:B------:R-:W-:Y:S10]  /*24f0*/  @!P0 BRA `(.L_x_33) ;  /* 0x0000001400e88947 */ /* 0x000ff40003800000 */
[----:B------:R-:W0:Y:S01]  /*2500*/  LDC.64 R76, c[0x0][0x5b8] ;  /* 0x00016e00ff4c7b82 */ /* 0x000e220000000a00 */
[----:B------:R-:W-:-:S07]  /*2510*/  ULDC.64 UR4, c[0x0][0x5c0] ;  /* 0x0001700000047ab9 */ /* 0x000fce0000000a00 */
[----:B------:R-:W1:Y:S08]  /*2520*/  LDC.64 R78, c[0x0][0x5b0] ;  /* 0x00016c00ff4e7b82 */ /* 0x000e700000000a00 */
[----:B------:R-:W2:Y:S01]  /*2530*/  LDC.64 R80, c[0x0][0x5a8] ;  /* 0x00016a00ff507b82 */ /* 0x000ea20000000a00 */
[-C--:B0-----:R-:W-:Y:S02]  /*2540*/  IMAD R6, R13, R76.reuse, RZ ;  /* 0x0000004c0d067224 */ /* 0x081fe400078e02ff */
[----:B------:R-:W-:-:S04]  /*2550*/  IMAD.WIDE.U32 R74, R69, R76, R10 ;  /* 0x0000004c454a7225 */ /* 0x000fc800078e000a */
[----:B------:R-:W-:Y:S02]  /*2560*/  IMAD R73, R69, R77, R6 ;  /* 0x0000004d45497224 */ /* 0x000fe400078e0206 */
[-C--:B-1----:R-:W-:Y:S02]  /*2570*/  IMAD R5, R71, R78.reuse, RZ ;  /* 0x0000004e47057224 */ /* 0x082fe400078e02ff */
[----:B------:R-:W-:Y:S02]  /*2580*/  IMAD.IADD R13, R75, 0x1, R73 ;  /* 0x000000014b0d7824 */ /* 0x000fe400078e0249 */
[----:B------:R-:W-:Y:S02]  /*2590*/  IMAD.MOV.U32 R12, RZ, RZ, R74 ;  /* 0x000000ffff0c7224 */ /* 0x000fe400078e004a */
[C---:B------:R-:W-:Y:S02]  /*25a0*/  IMAD R77, R70.reuse, R79, R5 ;  /* 0x0000004f464d7224 */ /* 0x040fe400078e0205 */
[----:B------:R-:W-:-:S04]  /*25b0*/  IMAD.WIDE.U32 R6, R70, R78, R12 ;  /* 0x0000004e46067225 */ /* 0x000fc800078e000c */
[----:B------:R-:W-:Y:S01]  /*25c0*/  IMAD.IADD R5, R7, 0x1, R77 ;  /* 0x0000000107057824 */ /* 0x000fe200078e024d */
[----:B--2---:R-:W-:-:S04]  /*25d0*/  LEA R14, P0, R6, R80, 0x1 ;  /* 0x00000050060e7211 */ /* 0x004fc800078008ff */
[----:B------:R-:W-:-:S05]  /*25e0*/  LEA.HI.X R15, R6, R81, R5, 0x1, P0 ;  /* 0x00000051060f7211 */ /* 0x000fca00000f0c05 */
[----:B------:R0:W2:Y:S01]  /*25f0*/  @P1 LDG.E.LTC128B.U16 R5, desc[UR36][R14.64] ;  /* 0x000000240e051981 */ /* 0x0000a2000c1e1520 */
[----:B------:R-:W-:Y:S01]  /*2600*/  LEA R8, P0, R72, UR4, 0x1 ;  /* 0x0000000448087c11 */ /* 0x000fe2000f8008ff */
[----:B------:R-:W-:Y:S01]  /*2610*/  IMAD.WIDE.U32 R6, R70, R78, R10 ;  /* 0x0000004e46067225 */ /* 0x000fe200078e000a */
[----:B------:R-:W-:Y:S03]  /*2620*/  BSSY B1, `(.L_x_34) ;  /* 0x0000012000017945 */ /* 0x000fe60003800000 */
[----:B------:R-:W-:Y:S02]  /*2630*/  IMAD.IADD R7, R77, 0x1, R7 ;  /* 0x000000014d077824 */ /* 0x000fe400078e0207 */
[----:B------:R-:W-:Y:S01]  /*2640*/  IMAD.WIDE.U32 R20, R69, R76, R6 ;  /* 0x0000004c45147225 */ /* 0x000fe200078e0006 */
[----:B0-----:R-:W-:-:S03]  /*2650*/  SHF.L.U64.HI R15, R78, 0x3, R79 ;  /* 0x000000034e0f7819 */ /* 0x001fc6000001024f */
[----:B------:R-:W-:Y:S01]  /*2660*/  IMAD.IADD R7, R73, 0x1, R21 ;  /* 0x0000000149077824 */ /* 0x000fe200078e0215 */
[----:B------:R-:W-:Y:S01]  /*2670*/  LEA R6, P4, R20, R80, 0x1 ;  /* 0x0000005014067211 */ /* 0x000fe200078808ff */
[----:B------:R-:W-:-:S03]  /*2680*/  IMAD.SHL.U32 R14, R78, 0x8, RZ ;  /* 0x000000084e0e7824 */ /* 0x000fc600078e00ff */
[----:B------:R-:W-:Y:S01]  /*2690*/  LEA.HI.X R7, R20, R81, R7, 0x1, P4 ;  /* 0x0000005114077211 */ /* 0x000fe200020f0c07 */
[----:B--2---:R-:W-:-:S05]  /*26a0*/  HADD2.F32 R9, -RZ, R5.H0_H0 ;  /* 0x20000005ff097230 */ /* 0x004fca0000004100 */
[----:B------:R-:W-:-:S04]  /*26b0*/  FMUL R9, R9, R58 ;  /* 0x0000003a09097220 */ /* 0x000fc80000400000 */
[----:B------:R-:W-:Y:S01]  /*26c0*/  FFMA R24, R24, R23, R9 ;  /* 0x0000001718187223 */ /* 0x000fe20000000009 */
[----:B------:R-:W-:Y:S02]  /*26d0*/  LEA.HI.X R9, R72, UR5, R83, 0x1, P0 ;  /* 0x0000000548097c11 */ /* 0x000fe400080f0c53 */
[----:B------:R-:W-:Y:S02]  /*26e0*/  ISETP.GT.AND P0, PT, R4, 0x1, PT ;  /* 0x000000010400780c */ /* 0x000fe40003f04270 */
[----:B------:R-:W-:Y:S02]  /*26f0*/  F2FP.F16.F32.PACK_AB R24, RZ, R24 ;  /* 0x00000018ff18723e */ /* 0x000fe400000000ff */
[----:B------:R-:W-:-:S03]  /*2700*/  ISETP.GT.AND P3, PT, R3, RZ, P0 ;  /* 0x000000ff0300720c */ /* 0x000fc60000764270 */
[----:B------:R0:W-:Y:S10]  /*2710*/  @P1 STG.E.U16 desc[UR36][R8.64], R24 ;  /* 0x0000001808001986 */ /* 0x0001f4000c101524 */
[----:B------:R-:W-:Y:S05]  /*2720*/  @!P3 BRA `(.L_x_35) ;  /* 0x000000000004b947 */ /* 0x000fea0003800000 */
[----:B------:R1:W5:Y:S02]  /*2730*/  LDG.E.LTC128B.U16 R5, desc[UR36][R6.64+0x2] ;  /* 0x0000022406057981 */ /* 0x000364000c1e1520 */
.L_x_35:
[----:B------:R-:W-:Y:S05]  /*2740*/  BSYNC B1 ;  /* 0x0000000000017941 */ /* 0x000fea0003800000 */
.L_x_34:
[----:B-----5:R-:W-:Y:S01]  /*2750*/  HADD2.F32 R71, -RZ, R5.H0_H0 ;  /* 0x20000005ff477230 */ /* 0x020fe20000004100 */
[----:B------:R-:W-:Y:S01]  /*2760*/  ISETP.GT.AND P2, PT, R3, 0x8, P2 ;  /* 0x000000080300780c */ /* 0x000fe20001744270 */
[----:B------:R-:W-:Y:S01]  /*2770*/  IMAD.WIDE.U32 R20, R70, R78, R14 ;  /* 0x0000004e46147225 */ /* 0x000fe200078e000e */
[----:B0-----:R-:W-:-:S03]  /*2780*/  PRMT R24, R5, 0x7610, R24 ;  /* 0x0000761005187816 */ /* 0x001fc60000000018 */
[----:B------:R-:W-:Y:S01]  /*2790*/  FMUL R12, R71, R58 ;  /* 0x0000003a470c7220 */ /* 0x000fe20000400000 */
[----:B------:R-:W-:Y:S01]  /*27a0*/  IMAD.IADD R77, R77, 0x1, R21 ;  /* 0x000000014d4d7824 */ /* 0x000fe200078e0215 */
[----:B------:R-:W-:Y:S02]  /*27b0*/  IADD3 R74, P1, R74, R20, RZ ;  /* 0x000000144a4a7210 */ /* 0x000fe40007f3e0ff */
[----:B------:R-:W-:-:S03]  /*27c0*/  FFMA R12, R25, R23, R12 ;  /* 0x00000017190c7223 */ /* 0x000fc6000000000c */
[----:B------:R-:W-:Y:S01]  /*27d0*/  IMAD.X R13, R77, 0x1, R13, P1 ;  /* 0x000000014d0d7824 */ /* 0x000fe200008e060d */
[C---:B------:R-:W-:Y:S02]  /*27e0*/  LEA R14, P1, R74.reuse, R80, 0x1 ;  /* 0x000000504a0e7211 */ /* 0x040fe400078208ff */
[----:B------:R-:W-:Y:S02]  /*27f0*/  F2FP.F16.F32.PACK_AB R12, RZ, R12 ;  /* 0x0000000cff0c723e */ /* 0x000fe400000000ff */
[----:B------:R-:W-:Y:S02]  /*2800*/  LEA.HI.X R15, R74, R81, R13, 0x1, P1 ;  /* 0x000000514a0f7211 */ /* 0x000fe400008f0c0d */
[----:B------:R-:W-:-:S05]  /*2810*/  PRMT R21, R12, 0x7610, R21 ;  /* 0x000076100c157816 */ /* 0x000fca0000000015 */
[----:B------:R0:W-:Y:S04]  /*2820*/  @P3 STG.E.U16 desc[UR36][R8.64+0x2], R21 ;  /* 0x0000021508003986 */ /* 0x0001e8000c101524 */
[----:B------:R-:W2:Y:S01]  /*2830*/  @P2 LDG.E.LTC128B.U16 R24, desc[UR36][R14.64] ;  /* 0x000000240e182981 */ /* 0x000ea2000c1e1520 */
[----:B------:R-:W-:Y:S01]  /*2840*/  IADD3 R20, P1, R10, R20, RZ ;  /* 0x000000140a147210 */ /* 0x000fe20007f3e0ff */
[----:B------:R-:W-:Y:S01]  /*2850*/  BSSY B1, `(.L_x_36) ;  /* 0x0000011000017945 */ /* 0x000fe20003800000 */
[----:B------:R-:W-:Y:S02]  /*2860*/  SHF.L.U64.HI R13, R59, 0x1, R60 ;  /* 0x000000013b0d7819 */ /* 0x000fe4000001023c */
[----:B------:R-:W-:Y:S01]  /*2870*/  ISETP.GT.AND P0, PT, R3, 0x8, P0 ;  /* 0x000000080300780c */ /* 0x000fe20000704270 */
[----:B0-----:R-:W-:Y:S01]  /*2880*/  IMAD.X R21, R11, 0x1, R77, P1 ;  /* 0x000000010b157824 */ /* 0x001fe200008e064d */
[----:B------:R-:W-:Y:S01]  /*2890*/  LEA R12, P1, R59, R8, 0x1 ;  /* 0x000000083b0c7211 */ /* 0x000fe200078208ff */
[----:B------:R-:W-:-:S04]  /*28a0*/  IMAD.WIDE.U32 R20, R69, R76, R20 ;  /* 0x0000004c45147225 */ /* 0x000fc800078e0014 */
[----:B------:R-:W-:Y:S01]  /*28b0*/  IMAD.X R13, R13, 0x1, R9, P1 ;  /* 0x000000010d0d7824 */ /* 0x000fe200008e0609 */
[----:B------:R-:W-:Y:S01]  /*28c0*/  LEA R10, P3, R20, R80, 0x1 ;  /* 0x00000050140a7211 */ /* 0x000fe200078608ff */
[----:B------:R-:W-:-:S05]  /*28d0*/  IMAD.IADD R11, R73, 0x1, R21 ;  /* 0x00000001490b7824 */ /* 0x000fca00078e0215 */
[----:B------:R-:W-:Y:S01]  /*28e0*/  LEA.HI.X R11, R20, R81, R11, 0x1, P3 ;  /* 0x00000051140b7211 */ /* 0x000fe200018f0c0b */
[----:B--2---:R-:W-:-:S05]  /*28f0*/  HADD2.F32 R5, -RZ, R24.H0_H0 ;  /* 0x20000018ff057230 */ /* 0x004fca0000004100 */
[----:B------:R-:W-:-:S04]  /*2900*/  FMUL R5, R5, R58 ;  /* 0x0000003a05057220 */ /* 0x000fc80000400000 */
[----:B------:R-:W-:-:S05]  /*2910*/  FFMA R5, R26, R23, R5 ;  /* 0x000000171a057223 */ /* 0x000fca0000000005 */
[----:B------:R-:W-:-:S05]  /*2920*/  F2FP.F16.F32.PACK_AB R5, RZ, R5 ;  /* 0x00000005ff05723e */ /* 0x000fca00000000ff */
[----:B------:R0:W-:Y:S01]  /*2930*/  @P2 STG.E.U16 desc[UR36][R12.64], R5 ;  /* 0x000000050c002986 */ /* 0x0001e2000c101524 */
[----:B------:R-:W-:Y:S05]  /*2940*/  @!P0 BRA `(.L_x_37) ;  /* 0x0000000000048947 */ /* 0x000fea0003800000 */
[----:B------:R2:W5:Y:S02]  /*2950*/  LDG.E.LTC128B.U16 R24, desc[UR36][R10.64+0x2] ;  /* 0x000002240a187981 */ /* 0x000564000c1e1520 */
.L_x_37:
[----:B------:R-:W-:Y:S05]  /*2960*/  BSYNC B1 ;  /* 0x0000000000017941 */ /* 0x000fea0003800000 */
.L_x_36:
[----:B0----5:R-:W-:Y:S01]  /*2970*/  HADD2.F32 R5, -RZ, R24.H0_H0 ;  /* 0x20000018ff057230 */ /* 0x021fe20000004100 */
[----:B------:R-:W-:Y:S01]  /*2980*/  ISETP.GT.AND P1, PT, R4, 0x8, PT ;  /* 0x000000080400780c */ /* 0x000fe20003f24270 */
[----:B------:R-:W-:Y:S03]  /*2990*/  BSSY B1, `(.L_x_38) ;  /* 0x0000008000017945 */ /* 0x000fe60003800000 */
[----:B------:R-:W-:Y:S01]  /*29a0*/  FMUL R14, R5, R58 ;  /* 0x0000003a050e7220 */ /* 0x000fe20000400000 */
[----:B------:R-:W-:-:S03]  /*29b0*/  ISETP.GT.AND P2, PT, R3, RZ, P1 ;  /* 0x000000ff0300720c */ /* 0x000fc60000f44270 */
[----:B------:R-:W-:-:S05]  /*29c0*/  FFMA R14, R27, R23, R14 ;  /* 0x000000171b0e7223 */ /* 0x000fca000000000e */
[----:B------:R-:W-:-:S05]  /*29d0*/  F2FP.F16.F32.PACK_AB R14, RZ, R14 ;  /* 0x0000000eff0e723e */ /* 0x000fca00000000ff */
[----:B------:R0:W-:Y:S01]  /*29e0*/  @P0 STG.E.U16 desc[UR36][R12.64+0x2], R14 ;  /* 0x0000020e0c000986 */ /* 0x0001e2000c101524 */
[----:B------:R-:W-:Y:S05]  /*29f0*/  @!P2 BRA `(.L_x_39) ;  /* 0x000000000004a947 */ /* 0x000fea0003800000 */
[----:B------:R3:W5:Y:S02]  /*2a00*/  LDG.E.LTC128B.U16 R24, desc[UR36][R6.64+0x10] ;  /* 0x0000102406187981 */ /* 0x000764000c1e1520 */
.L_x_39:
[----:B------:R-:W-:Y:S05]  /*2a10*/  BSYNC B1 ;  /* 0x0000000000017941 */ /* 0x000fea0003800000 */
.L_x_38:
[----:B-----5:R-:W-:Y:S01]  /*2a20*/  HADD2.F32 R5, -RZ, R24.H0_H0 ;  /* 0x20000018ff057230 */ /* 0x020fe20000004100 */
        /* <DEDUP_REMOVED lines=9> */
.L_x_41:
[----:B------:R-:W-:Y:S05]  /*2ac0*/  BSYNC B1 ;  /* 0x0000000000017941 */ /* 0x000fea0003800000 */
.L_x_40:
[----:B----45:R-:W-:Y:S01]  /*2ad0*/  HADD2.F32 R5, -RZ, R24.H0_H0 ;  /* 0x20000018ff057230 */ /* 0x030fe20000004100 */
[----:B------:R-:W-:Y:S01]  /*2ae0*/  ISETP.GT.AND P1, PT, R3, 0x8, P1 ;  /* 0x000000080300780c */ /* 0x000fe20000f24270 */
[----:B------:R-:W-:Y:S03]  /*2af0*/  BSSY B1, `(.L_x_42) ;  /* 0x0000007000017945 */ /* 0x000fe60003800000 */
[----:B0-----:R-:W-:-:S04]  /*2b00*/  FMUL R14, R5, R58 ;  /* 0x0000003a050e7220 */ /* 0x001fc80000400000 */
[----:B------:R-:W-:-:S05]  /*2b10*/  FFMA R14, R29, R23, R14 ;  /* 0x000000171d0e7223 */ /* 0x000fca000000000e */
[----:B------:R-:W-:-:S05]  /*2b20*/  F2FP.F16.F32.PACK_AB R14, RZ, R14 ;  /* 0x0000000eff0e723e */ /* 0x000fca00000000ff */
[----:B------:R0:W-:Y:S01]  /*2b30*/  @P3 STG.E.U16 desc[UR36][R8.64+0x12], R14 ;  /* 0x0000120e08003986 */ /* 0x0001e2000c101524 */
[----:B------:R-:W-:Y:S05]  /*2b40*/  @!P1 BRA `(.L_x_43) ;  /* 0x0000000000049947 */ /* 0x000fea0003800000 */
[----:B------:R4:W5:Y:S02]  /*2b50*/  LDG.E.LTC128B.U16 R24, desc[UR36][R10.64+0x10] ;  /* 0x000010240a187981 */ /* 0x000964000c1e1520 */
.L_x_43:
[----:B------:R-:W-:Y:S05]  /*2b60*/  BSYNC B1 ;  /* 0x0000000000017941 */ /* 0x000fea0003800000 */
.L_x_42:
[----:B-----5:R-:W-:Y:S01]  /*2b70*/  HADD2.F32 R5, -RZ, R24.H0_H0 ;  /* 0x20000018ff057230 */ /* 0x020fe20000004100 */
[----:B------:R-:W-:Y:S01]  /*2b80*/  ISETP.GT.AND P0, PT, R3, 0x8, P0 ;  /* 0x000000080300780c */ /* 0x000fe20000704270 */
[----:B------:R-:W-:Y:S03]  /*2b90*/  BSSY B1, `(.L_x_44) ;  /* 0x0000007000017945 */ /* 0x000fe60003800000 */
[----:B------:R-:W-:-:S04]  /*2ba0*/  FMUL R5, R5, R58 ;  /* 0x0000003a05057220 */ /* 0x000fc80000400000 */
[----:B------:R-:W-:-:S05]  /*2bb0*/  FFMA R5, R30, R23, R5 ;  /* 0x000000171e057223 */ /* 0x000fca0000000005 */
[----:B------:R-:W-:-:S05]  /*2bc0*/  F2FP.F16.F32.PACK_AB R5, RZ, R5 ;  /* 0x00000005ff05723e */ /* 0x000fca00000000ff */
[----:B------:R0:W-:Y:S01]  /*2bd0*/  @P1 STG.E.U16 desc[UR36][R12.64+0x10], R5 ;  /* 0x000010050c001986 */ /* 0x0001e2000c101524 */
[----:B------:R-:W-:Y:S05]  /*2be0*/  @!P0 BRA `(.L_x_45) ;  /* 0x0000000000048947 */ /* 0x000fea0003800000 */
[----:B------:R0:W5:Y:S02]  /*2bf0*/  LDG.E.LTC128B.U16 R24, desc[UR36][R10.64+0x12] ;  /* 0x000012240a187981 */ /* 0x000164000c1e1520 */
.L_x_45:
[----:B------:R-:W-:Y:S05]  /*2c00*/  BSYNC B1 ;  /* 0x0000000000017941 */ /* 0x000fea0003800000 */
.L_x_44:
        /* <DEDUP_REMOVED lines=10> */
.L_x_47:
[----:B------:R-:W-:Y:S05]  /*2cb0*/  BSYNC B1 ;  /* 0x0000000000017941 */ /* 0x000fea0003800000 */
.L_x_46:
        /* <DEDUP_REMOVED lines=10> */
.L_x_49:
[----:B------:R-:W-:Y:S05]  /*2d60*/  BSYNC B1 ;  /* 0x0000000000017941 */ /* 0x000fea0003800000 */
.L_x_48:
[----:B0----5:R-:W-:Y:S01]  /*2d70*/  HADD2.F32 R5, -RZ, R24.H0_H0 ;  /* 0x20000018ff057230 */ /* 0x021fe20000004100 */
        /* <DEDUP_REMOVED lines=8> */
.L_x_51:
[----:B------:R-:W-:Y:S05]  /*2e00*/  BSYNC B1 ;  /* 0x0000000000017941 */ /* 0x000fea0003800000 */
.L_x_50:
        /* <DEDUP_REMOVED lines=9> */
.L_x_53:
[----:B------:R-:W-:Y:S05]  /*2ea0*/  BSYNC B1 ;  /* 0x0000000000017941 */ /* 0x000fea0003800000 */
.L_x_52:
        /* <DEDUP_REMOVED lines=10> */
.L_x_55:
[----:B------:R-:W-:Y:S05]  /*2f50*/  BSYNC B1 ;  /* 0x0000000000017941 */ /* 0x000fea0003800000 */
.L_x_54:
        /* <DEDUP_REMOVED lines=10> */
.L_x_57:
[----:B------:R-:W-:Y:S05]  /*3000*/  BSYNC B1 ;  /* 0x0000000000017941 */ /* 0x000fea0003800000 */
.L_x_56:
        /* <DEDUP_REMOVED lines=9> */
.L_x_59:
[----:B------:R-:W-:Y:S05]  /*30a0*/  BSYNC B1 ;  /* 0x0000000000017941 */ /* 0x000fea0003800000 */
.L_x_58:
        /* <DEDUP_REMOVED lines=9> */
.L_x_61:
[----:B------:R-:W-:Y:S05]  /*3140*/  BSYNC B1 ;  /* 0x0000000000017941 */ /* 0x000fea0003800000 */
.L_x_60:
        /* <DEDUP_REMOVED lines=10> */
.L_x_63:
[----:B------:R-:W-:Y:S05]  /*31f0*/  BSYNC B1 ;  /* 0x0000000000017941 */ /* 0x000fea0003800000 */
.L_x_62:
        /* <DEDUP_REMOVED lines=10> */
.L_x_65:
[----:B------:R-:W-:Y:S05]  /*32a0*/  BSYNC B1 ;  /* 0x0000000000017941 */ /* 0x000fea0003800000 */
.L_x_64:
        /* <DEDUP_REMOVED lines=9> */
.L_x_67:
[----:B------:R-:W-:Y:S05]  /*3340*/  BSYNC B1 ;  /* 0x0000000000017941 */ /* 0x000fea0003800000 */
.L_x_66:
        /* <DEDUP_REMOVED lines=9> */
.L_x_69:
[----:B------:R-:W-:Y:S05]  /*33e0*/  BSYNC B1 ;  /* 0x0000000000017941 */ /* 0x000fea0003800000 */
.L_x_68:
        /* <DEDUP_REMOVED lines=10> */
.L_x_71:
[----:B------:R-:W-:Y:S05]  /*3490*/  BSYNC B1 ;  /* 0x0000000000017941 */ /* 0x000fea0003800000 */
.L_x_70:
        /* <DEDUP_REMOVED lines=10> */
.L_x_73:
[----:B------:R-:W-:Y:S05]  /*3540*/  BSYNC B1 ;  /* 0x0000000000017941 */ /* 0x000fea0003800000 */
.L_x_72:
        /* <DEDUP_REMOVED lines=9> */
.L_x_75:
[----:B------:R-:W-:Y:S05]  /*35e0*/  BSYNC B1 ;  /* 0x0000000000017941 */ /* 0x000fea0003800000 */
.L_x_74:
        /* <DEDUP_REMOVED lines=9> */
.L_x_77:
[----:B------:R-:W-:Y:S05]  /*3680*/  BSYNC B1 ;  /* 0x0000000000017941 */ /* 0x000fea0003800000 */
.L_x_76:
        /* <DEDUP_REMOVED lines=10> */
.L_x_79:
[----:B------:R-:W-:Y:S05]  /*3730*/  BSYNC B1 ;  /* 0x0000000000017941 */ /* 0x000fea0003800000 */
.L_x_78:
        /* <DEDUP_REMOVED lines=10> */
.L_x_81:
[----:B------:R-:W-:Y:S05]  /*37e0*/  BSYNC B1 ;  /* 0x0000000000017941 */ /* 0x000fea0003800000 */
.L_x_80:
        /* <DEDUP_REMOVED lines=9> */
.L_x_83:
[----:B------:R-:W-:Y:S05]  /*3880*/  BSYNC B1 ;  /* 0x0000000000017941 */ /* 0x000fea0003800000 */
.L_x_82:
        /* <DEDUP_REMOVED lines=9> */
.L_x_85:
[----:B------:R-:W-:Y:S05]  /*3920*/  BSYNC B1 ;  /* 0x0000000000017941 */ /* 0x000fea0003800000 */
.L_x_84:
        /* <DEDUP_REMOVED lines=10> */
.L_x_87:
[----:B------:R-:W-:Y:S05]  /*39d0*/  BSYNC B1 ;  /* 0x0000000000017941 */ /* 0x000fea0003800000 */
.L_x_86:
[----:B-----5:R-:W-:Y:S01]  /*39e0*/  HADD2.F32 R5, -RZ, R24.H0_H0 ;  /* 0x20000018ff057230 */ /* 0x020fe20000004100 */
[----:B------:R-:W-:Y:S01]  /*39f0*/  ISETP.GT.AND P0, PT, R4, 0x39, PT ;  /* 0x000000390400780c */ /* 0x000fe20003f04270 */
[----:B------:R-:W-:Y:S01]  /*3a00*/  @P2 IMAD.MOV.U32 R4, RZ, RZ, R8 ;  /* 0x000000ffff042224 */ /* 0x000fe200078e0008 */
[----:B------:R-:W-:Y:S02]  /*3a10*/  BSSY B1, `(.L_x_88) ;  /* 0x000000a000017945 */ /* 0x000fe40003800000 */
[----:B------:R-:W-:Y:S01]  /*3a20*/  FMUL R5, R5, R58 ;  /* 0x0000003a05057220 */ /* 0x000fe20000400000 */
[----:B------:R-:W-:-:S03]  /*3a30*/  ISETP.GT.AND P3, PT, R3, RZ, P0 ;  /* 0x000000ff0300720c */ /* 0x000fc60000764270 */
[----:B------:R-:W-:-:S05]  /*3a40*/  FFMA R5, R52, R23, R5 ;  /* 0x0000001734057223 */ /* 0x000fca0000000005 */
[----:B------:R-:W-:-:S04]  /*3a50*/  F2FP.F16.F32.PACK_AB R5, RZ, R5 ;  /* 0x00000005ff05723e */ /* 0x000fc800000000ff */
[----:B0-----:R-:W-:Y:S01]  /*3a60*/  PRMT R14, R5, 0x7610, R14 ;  /* 0x00007610050e7816 */ /* 0x001fe2000000000e */
[----:B------:R-:W-:-:S05]  /*3a70*/  @P2 IMAD.MOV.U32 R5, RZ, RZ, R9 ;  /* 0x000000ffff052224 */ /* 0x000fca00078e0009 */
[----:B------:R0:W-:Y:S01]  /*3a80*/  @P2 STG.E.U16 desc[UR36][R4.64+0x70], R14 ;  /* 0x0000700e04002986 */ /* 0x0001e2000c101524 */
[----:B------:R-:W-:Y:S05]  /*3a90*/  @!P3 BRA `(.L_x_89) ;  /* 0x000000000004b947 */ /* 0x000fea0003800000 */
[----:B------:R0:W5:Y:S02]  /*3aa0*/  LDG.E.LTC128B.U16 R24, desc[UR36][R6.64+0x72] ;  /* 0x0000722406187981 */ /* 0x000164000c1e1520 */
.L_x_89:
[----:B------:R-:W-:Y:S05]  /*3ab0*/  BSYNC B1 ;  /* 0x0000000000017941 */ /* 0x000fea0003800000 */
.L_x_88:
        /* <DEDUP_REMOVED lines=9> */
.L_x_91:
[----:B------:R-:W-:Y:S05]  /*3b50*/  BSYNC B1 ;  /* 0x0000000000017941 */ /* 0x000fea0003800000 */
.L_x_90:
[----:B-----5:R-:W-:Y:S01]  /*3b60*/  HADD2.F32 R5, -RZ, R24.H0_H0 ;  /* 0x20000018ff057230 */ /* 0x020fe20000004100 */
[----:B------:R-:W-:Y:S01]  /*3b70*/  ISETP.GT.AND P0, PT, R3, 0x8, P0 ;  /* 0x000000080300780c */ /* 0x000fe20000704270 */
[----:B0-----:R-:W-:Y:S01]  /*3b80*/  @P1 IMAD.MOV.U32 R4, RZ, RZ, R12 ;  /* 0x000000ffff041224 */ /* 0x001fe200078e000c */
[----:B------:R-:W-:Y:S02]  /*3b90*/  BSSY B1, `(.L_x_92) ;  /* 0x0000009000017945 */ /* 0x000fe40003800000 */
[----:B------:R-:W-:-:S04]  /*3ba0*/  FMUL R5, R5, R58 ;  /* 0x0000003a05057220 */ /* 0x000fc80000400000 */
[----:B------:R-:W-:-:S05]  /*3bb0*/  FFMA R5, R54, R23, R5 ;  /* 0x0000001736057223 */ /* 0x000fca0000000005 */
[----:B------:R-:W-:-:S04]  /*3bc0*/  F2FP.F16.F32.PACK_AB R5, RZ, R5 ;  /* 0x00000005ff05723e */ /* 0x000fc800000000ff */
[----:B-1-3--:R-:W-:Y:S01]  /*3bd0*/  PRMT R6, R5, 0x7610, R6 ;  /* 0x0000761005067816 */ /* 0x00afe20000000006 */
[----:B------:R-:W-:-:S05]  /*3be0*/  @P1 IMAD.MOV.U32 R5, RZ, RZ, R13 ;  /* 0x000000ffff051224 */ /* 0x000fca00078e000d */
[----:B------:R0:W-:Y:S01]  /*3bf0*/  @P1 STG.E.U16 desc[UR36][R4.64+0x70], R6 ;  /* 0x0000700604001986 */ /* 0x0001e2000c101524 */
[----:B------:R-:W-:Y:S05]  /*3c00*/  @!P0 BRA `(.L_x_93) ;  /* 0x0000000000048947 */ /* 0x000fea0003800000 */
[----:B------:R1:W5:Y:S02]  /*3c10*/  LDG.E.LTC128B.U16 R24, desc[UR36][R10.64+0x72] ;  /* 0x000072240a187981 */ /* 0x000364000c1e1520 */
.L_x_93:
[----:B------:R-:W-:Y:S05]  /*3c20*/  BSYNC B1 ;  /* 0x0000000000017941 */ /* 0x000fea0003800000 */
.L_x_92:
[----:B------:R-:W-:Y:S05]  /*3c30*/  @!P0 BRA `(.L_x_94) ;  /* 0x0000000800a88947 */ /* 0x000fea0003800000 */
[----:B-----5:R-:W-:-:S05]  /*3c40*/  HADD2.F32 R3, -RZ, R24.H0_H0 ;  /* 0x20000018ff037230 */ /* 0x020fca0000004100 */
[----:B0-----:R-:W-:-:S04]  /*3c50*/  FMUL R4, R3, R58 ;  /* 0x0000003a03047220 */ /* 0x001fc80000400000 */
[----:B------:R-:W-:-:S05]  /*3c60*/  FFMA R4, R55, R23, R4 ;  /* 0x0000001737047223 */ /* 0x000fca0000000004 */
[----:B------:R-:W-:-:S05]  /*3c70*/  F2FP.F16.F32.PACK_AB R4, RZ, R4 ;  /* 0x00000004ff04723e */ /* 0x000fca00000000ff */
[----:B------:R3:W-:Y:S01]  /*3c80*/  STG.E.U16 desc[UR36][R12.64+0x72], R4 ;  /* 0x000072040c007986 */ /* 0x0007e2000c101524 */
[----:B------:R-:W-:Y:S05]  /*3c90*/  BRA `(.L_x_94) ;  /* 0x0000000800907947 */ /* 0x000fea0003800000 */
.L_x_33:
[----:B------:R-:W-:Y:S01]  /*3ca0*/  ISETP.GT.AND P3, PT, R4, 0x1, PT ;  /* 0x000000010400780c */ /* 0x000fe20003f64270 */
[----:B------:R-:W-:Y:S01]  /*3cb0*/  ULDC.64 UR4, c[0x0][0x5c0] ;  /* 0x0001700000047ab9 */ /* 0x000fe20000000a00 */
[-C--:B------:R-:W-:Y:S01]  /*3cc0*/  FMUL R24, R24, R23.reuse ;  /* 0x0000001718187220 */ /* 0x080fe20000400000 */
[----:B------:R-:W-:Y:S01]  /*3cd0*/  LEA R6, P4, R72, UR4, 0x1 ;  /* 0x0000000448067c11 */ /* 0x000fe2000f8808ff */
[-C--:B------:R-:W-:Y:S01]  /*3ce0*/  FMUL R25, R25, R23.reuse ;  /* 0x0000001719197220 */ /* 0x080fe20000400000 */
[----:B------:R-:W-:Y:S01]  /*3cf0*/  ISETP.GT.AND P0, PT, R3, RZ, P3 ;  /* 0x000000ff0300720c */ /* 0x000fe20001f04270 */
[-C--:B------:R-:W-:Y:S01]  /*3d00*/  FMUL R26, R26, R23.reuse ;  /* 0x000000171a1a7220 */ /* 0x080fe20000400000 */
[----:B------:R-:W-:Y:S01]  /*3d10*/  F2FP.F16.F32.PACK_AB R24, RZ, R24 ;  /* 0x00000018ff18723e */ /* 0x000fe200000000ff */
[-C--:B------:R-:W-:Y:S01]  /*3d20*/  FMUL R27, R27, R23.reuse ;  /* 0x000000171b1b7220 */ /* 0x080fe20000400000 */
[----:B------:R-:W-:Y:S01]  /*3d30*/  LEA.HI.X R7, R72, UR5, R83, 0x1, P4 ;  /* 0x0000000548077c11 */ /* 0x000fe2000a0f0c53 */
[----:B------:R-:W-:Y:S01]  /*3d40*/  FMUL R28, R28, R23 ;  /* 0x000000171c1c7220 */ /* 0x000fe20000400000 */
[----:B------:R-:W-:Y:S01]  /*3d50*/  F2FP.F16.F32.PACK_AB R25, RZ, R25 ;  /* 0x00000019ff19723e */ /* 0x000fe200000000ff */
[-C--:B------:R-:W-:Y:S01]  /*3d60*/  FMUL R29, R29, R23.reuse ;  /* 0x000000171d1d7220 */ /* 0x080fe20000400000 */
[----:B------:R-:W-:Y:S01]  /*3d70*/  ISETP.GT.AND P2, PT, R3, 0x8, P2 ;  /* 0x000000080300780c */ /* 0x000fe20001744270 */
[----:B------:R-:W-:Y:S01]  /*3d80*/  @P1 STG.E.U16 desc[UR36][R6.64], R24 ;  /* 0x0000001806001986 */ /* 0x000fe2000c101524 */
[----:B------:R-:W-:Y:S01]  /*3d90*/  ISETP.GT.AND P1, PT, R4, 0x8, PT ;  /* 0x000000080400780c */ /* 0x000fe20003f24270 */
[-C--:B------:R-:W-:Y:S01]  /*3da0*/  FMUL R30, R30, R23.reuse ;  /* 0x000000171e1e7220 */ /* 0x080fe20000400000 */
[C---:B------:R-:W-:Y:S01]  /*3db0*/  SHF.L.U64.HI R5, R59.reuse, 0x1, R60 ;  /* 0x000000013b057819 */ /* 0x040fe2000001023c */
[----:B------:R-:W-:Y:S01]  /*3dc0*/  @P0 STG.E.U16 desc[UR36][R6.64+0x2], R25 ;  /* 0x0000021906000986 */ /* 0x000fe2000c101524 */
[----:B------:R-:W-:Y:S01]  /*3dd0*/  LEA R8, P5, R59, R6, 0x1 ;  /* 0x000000063b087211 */ /* 0x000fe200078a08ff */
[-C--:B------:R-:W-:Y:S01]  /*3de0*/  FMUL R31, R31, R23.reuse ;  /* 0x000000171f1f7220 */ /* 0x080fe20000400000 */
[----:B------:R-:W-:Y:S01]  /*3df0*/  ISETP.GT.AND P3, PT, R3, 0x8, P3 ;  /* 0x000000080300780c */ /* 0x000fe20001f64270 */
[-C--:B------:R-:W-:Y:S01]  /*3e00*/  FMUL R32, R32, R23.reuse ;  /* 0x0000001720207220 */ /* 0x080fe20000400000 */
[----:B------:R-:W-:Y:S01]  /*3e10*/  ISETP.GT.AND P0, PT, R4, 0x9, PT ;  /* 0x000000090400780c */ /* 0x000fe20003f04270 */
[----:B------:R-:W-:Y:S01]  /*3e20*/  IMAD.X R9, R5, 0x1, R7, P5 ;  /* 0x0000000105097824 */ /* 0x000fe200028e0607 */
[----:B------:R-:W-:Y:S01]  /*3e30*/  ISETP.GT.AND P4, PT, R3, RZ, P1 ;  /* 0x000000ff0300720c */ /* 0x000fe20000f84270 */
[-C--:B------:R-:W-:Y:S01]  /*3e40*/  FMUL R33, R33, R23.reuse ;  /* 0x0000001721217220 */ /* 0x080fe20000400000 */
[----:B------:R-:W-:Y:S01]  /*3e50*/  F2FP.F16.F32.PACK_AB R26, RZ, R26 ;  /* 0x0000001aff1a723e */ /* 0x000fe200000000ff */
[-C--:B------:R-:W-:Y:S01]  /*3e60*/  FMUL R34, R34, R23.reuse ;  /* 0x0000001722227220 */ /* 0x080fe20000400000 */
[----:B------:R-:W-:Y:S01]  /*3e70*/  ISETP.GT.AND P5, PT, R3, RZ, P0 ;  /* 0x000000ff0300720c */ /* 0x000fe200007a4270 */
[----:B------:R-:W-:Y:S01]  /*3e80*/  FMUL R35, R35, R23 ;  /* 0x0000001723237220 */ /* 0x000fe20000400000 */
[----:B------:R-:W-:Y:S01]  /*3e90*/  F2FP.F16.F32.PACK_AB R27, RZ, R27 ;  /* 0x0000001bff1b723e */ /* 0x000fe200000000ff */
[----:B------:R-:W-:Y:S01]  /*3ea0*/  @P2 STG.E.U16 desc[UR36][R8.64], R26 ;  /* 0x0000001a08002986 */ /* 0x000fe2000c101524 */
[----:B------:R-:W-:Y:S01]  /*3eb0*/  F2FP.F16.F32.PACK_AB R28, RZ, R28 ;  /* 0x0000001cff1c723e */ /* 0x000fe200000000ff */
[-C--:B------:R-:W-:Y:S01]  /*3ec0*/  FMUL R36, R36, R23.reuse ;  /* 0x0000001724247220 */ /* 0x080fe20000400000 */
[----:B------:R-:W-:Y:S01]  /*3ed0*/  ISETP.GT.AND P2, PT, R3, 0x8, P1 ;  /* 0x000000080300780c */ /* 0x000fe20000f44270 */
[----:B------:R-:W-:Y:S01]  /*3ee0*/  @P3 STG.E.U16 desc[UR36][R8.64+0x2], R27 ;  /* 0x0000021b08003986 */ /* 0x000fe2000c101524 */
[----:B------:R-:W-:Y:S01]  /*3ef0*/  ISETP.GT.AND P1, PT, R4, 0x10, PT ;  /* 0x000000100400780c */ /* 0x000fe20003f24270 */
[----:B------:R-:W-:Y:S01]  /*3f00*/  FMUL R37, R37, R23 ;  /* 0x0000001725257220 */ /* 0x000fe20000400000 */
[----:B------:R-:W-:Y:S01]  /*3f10*/  F2FP.F16.F32.PACK_AB R29, RZ, R29 ;  /* 0x0000001dff1d723e */ /* 0x000fe200000000ff */
[----:B------:R-:W-:Y:S01]  /*3f20*/  @P4 STG.E.U16 desc[UR36][R6.64+0x10], R28 ;  /* 0x0000101c06004986 */ /* 0x000fe2000c101524 */
[C---:B------:R-:W-:Y:S01]  /*3f30*/  ISETP.GT.AND P3, PT, R3.reuse, 0x8, P0 ;  /* 0x000000080300780c */ /* 0x040fe20000764270 */
[-C--:B------:R-:W-:Y:S01]  /*3f40*/  FMUL R38, R38, R23.reuse ;  /* 0x0000001726267220 */ /* 0x080fe20000400000 */
[----:B------:R-:W-:Y:S01]  /*3f50*/  ISETP.GT.AND P0, PT, R4, 0x11, PT ;  /* 0x000000110400780c */ /* 0x000fe20003f04270 */
[----:B------:R-:W-:Y:S01]  /*3f60*/  @P5 STG.E.U16 desc[UR36][R6.64+0x12], R29 ;  /* 0x0000121d06005986 */ /* 0x000fe2000c101524 */
        /* <DEDUP_REMOVED lines=42> */
[----:B------:R-:W-:Y:S01]  /*4210*/  ISETP.GT.AND P5, PT, R3, RZ, P0 ;  /* 0x000000ff0300720c */ /* 0x000fe200007a4270 */
[-C--:B------:R-:W-:Y:S01]  /*4220*/  FMUL R52, R52, R23.reuse ;  /* 0x0000001734347220 */ /* 0x080fe20000400000 */
[----:B------:R-:W-:Y:S01]  /*4230*/  F2FP.F16.F32.PACK_AB R38, RZ, R38 ;  /* 0x00000026ff26723e */ /* 0x000fe200000000ff */
[----:B------:R-:W-:Y:S01]  /*4240*/  FMUL R53, R53, R23 ;  /* 0x0000001735357220 */ /* 0x000fe20000400000 */
[----:B------:R-:W-:Y:S01]  /*4250*/  F2FP.F16.F32.PACK_AB R39, RZ, R39 ;  /* 0x00000027ff27723e */ /* 0x000fe200000000ff */
[----:B------:R-:W-:Y:S01]  /*4260*/  FMUL R54, R54, R23 ;  /* 0x0000001736367220 */ /* 0x000fe20000400000 */
[----:B------:R-:W-:Y:S01]  /*4270*/  F2FP.F16.F32.PACK_AB R40, RZ, R40 ;  /* 0x00000028ff28723e */ /* 0x000fe200000000ff */
[----:B------:R-:W-:Y:S01]  /*4280*/  @P2 STG.E.U16 desc[UR36][R8.64+0x30], R38 ;  /* 0x0000302608002986 */ /* 0x000fe2000c101524 */
[----:B------:R-:W-:Y:S01]  /*4290*/  F2FP.F16.F32.PACK_AB R41, RZ, R41 ;  /* 0x00000029ff29723e */ /* 0x000fe200000000ff */
[----:B------:R-:W-:Y:S01]  /*42a0*/  FMUL R55, R55, R23 ;  /* 0x0000001737377220 */ /* 0x000fe20000400000 */
[C---:B------:R-:W-:Y:S01]  /*42b0*/  ISETP.GT.AND P1, PT, R3.reuse, 0x8, P1 ;  /* 0x000000080300780c */ /* 0x040fe20000f24270 */
[----:B------:R-:W-:Y:S01]  /*42c0*/  @P3 STG.E.U16 desc[UR36][R8.64+0x32], R39 ;  /* 0x0000322708003986 */ /* 0x000fe2000c101524 */
[----:B------:R-:W-:-:S02]  /*42d0*/  ISETP.GT.AND P2, PT, R3, 0x8, P0 ;  /* 0x000000080300780c */ /* 0x000fc40000744270 */
[C---:B------:R-:W-:Y:S01]  /*42e0*/  ISETP.GT.AND P0, PT, R4.reuse, 0x29, PT ;  /* 0x000000290400780c */ /* 0x040fe20003f04270 */
[----:B------:R-:W-:Y:S01]  /*42f0*/  @P4 STG.E.U16 desc[UR36][R6.64+0x40], R40 ;  /* 0x0000402806004986 */ /* 0x000fe2000c101524 */
[----:B------:R-:W-:Y:S02]  /*4300*/  ISETP.GT.AND P4, PT, R4, 0x28, PT ;  /* 0x000000280400780c */ /* 0x000fe40003f84270 */
[----:B------:R-:W-:Y:S01]  /*4310*/  F2FP.F16.F32.PACK_AB R42, RZ, R42 ;  /* 0x0000002aff2a723e */ /* 0x000fe200000000ff */
[----:B------:R-:W-:Y:S01]  /*4320*/  @P5 STG.E.U16 desc[UR36][R6.64+0x42], R41 ;  /* 0x0000422906005986 */ /* 0x000fe2000c101524 */
[C---:B------:R-:W-:Y:S02]  /*4330*/  ISETP.GT.AND P5, PT, R3.reuse, RZ, P4 ;  /* 0x000000ff0300720c */ /* 0x040fe400027a4270 */
[----:B------:R-:W-:Y:S01]  /*4340*/  ISETP.GT.AND P3, PT, R3, RZ, P0 ;  /* 0x000000ff0300720c */ /* 0x000fe20000764270 */
[----:B------:R-:W-:Y:S01]  /*4350*/  @P1 STG.E.U16 desc[UR36][R8.64+0x40], R42 ;  /* 0x0000402a08001986 */ /* 0x000fe2000c101524 */
[----:B------:R-:W-:-:S02]  /*4360*/  F2FP.F16.F32.PACK_AB R43, RZ, R43 ;  /* 0x0000002bff2b723e */ /* 0x000fc400000000ff */
[----:B------:R-:W-:Y:S02]  /*4370*/  F2FP.F16.F32.PACK_AB R44, RZ, R44 ;  /* 0x0000002cff2c723e */ /* 0x000fe400000000ff */
[C---:B------:R-:W-:Y:S01]  /*4380*/  ISETP.GT.AND P4, PT, R3.reuse, 0x8, P4 ;  /* 0x000000080300780c */ /* 0x040fe20002784270 */
[----:B------:R-:W-:Y:S01]  /*4390*/  @P2 STG.E.U16 desc[UR36][R8.64+0x42], R43 ;  /* 0x0000422b08002986 */ /* 0x000fe2000c101524 */
[----:B------:R-:W-:Y:S02]  /*43a0*/  F2FP.F16.F32.PACK_AB R45, RZ, R45 ;  /* 0x0000002dff2d723e */ /* 0x000fe400000000ff */
[C---:B------:R-:W-:Y:S01]  /*43b0*/  ISETP.GT.AND P2, PT, R4.reuse, 0x31, PT ;  /* 0x000000310400780c */ /* 0x040fe20003f44270 */
[----:B------:R-:W-:Y:S01]  /*43c0*/  @P5 STG.E.U16 desc[UR36][R6.64+0x50], R44 ;  /* 0x0000502c06005986 */ /* 0x000fe2000c101524 */
[----:B------:R-:W-:Y:S02]  /*43d0*/  ISETP.GT.AND P5, PT, R3, 0x8, P0 ;  /* 0x000000080300780c */ /* 0x000fe400007a4270 */
[C---:B------:R-:W-:Y:S01]  /*43e0*/  ISETP.GT.AND P1, PT, R4.reuse, 0x38, PT ;  /* 0x000000380400780c */ /* 0x040fe20003f24270 */
[----:B------:R-:W-:Y:S01]  /*43f0*/  @P3 STG.E.U16 desc[UR36][R6.64+0x52], R45 ;  /* 0x0000522d06003986 */ /* 0x000fe2000c101524 */
[----:B------:R-:W-:-:S02]  /*4400*/  ISETP.GT.AND P3, PT, R4, 0x30, PT ;  /* 0x000000300400780c */ /* 0x000fc40003f64270 */
[----:B------:R-:W-:Y:S01]  /*4410*/  ISETP.GT.AND P0, PT, R4, 0x39, PT ;  /* 0x000000390400780c */ /* 0x000fe20003f04270 */
[----:B------:R-:W-:Y:S01]  /*4420*/  @P4 IMAD.MOV.U32 R4, RZ, RZ, R8 ;  /* 0x000000ffff044224 */ /* 0x000fe200078e0008 */
[----:B------:R-:W-:Y:S01]  /*4430*/  F2FP.F16.F32.PACK_AB R46, RZ, R46 ;  /* 0x0000002eff2e723e */ /* 0x000fe200000000ff */
[----:B------:R-:W-:Y:S01]  /*4440*/  @P4 IMAD.MOV.U32 R5, RZ, RZ, R9 ;  /* 0x000000ffff054224 */ /* 0x000fe200078e0009 */
[----:B------:R-:W-:Y:S02]  /*4450*/  F2FP.F16.F32.PACK_AB R47, RZ, R47 ;  /* 0x0000002fff2f723e */ /* 0x000fe400000000ff */
[----:B------:R-:W-:Y:S02]  /*4460*/  F2FP.F16.F32.PACK_AB R48, RZ, R48 ;  /* 0x00000030ff30723e */ /* 0x000fe400000000ff */
[----:B------:R0:W-:Y:S01]  /*4470*/  @P4 STG.E.U16 desc[UR36][R4.64+0x50], R46 ;  /* 0x0000502e04004986 */ /* 0x0001e2000c101524 */
[----:B------:R-:W-:Y:S02]  /*4480*/  ISETP.GT.AND P4, PT, R3, RZ, P2 ;  /* 0x000000ff0300720c */ /* 0x000fe40001784270 */
[----:B------:R-:W-:-:S02]  /*4490*/  F2FP.F16.F32.PACK_AB R49, RZ, R49 ;  /* 0x00000031ff31723e */ /* 0x000fc400000000ff */
[----:B------:R-:W-:Y:S02]  /*44a0*/  ISETP.GT.AND P2, PT, R3, 0x8, P2 ;  /* 0x000000080300780c */ /* 0x000fe40001744270 */
[----:B------:R-:W-:Y:S02]  /*44b0*/  F2FP.F16.F32.PACK_AB R50, RZ, R50 ;  /* 0x00000032ff32723e */ /* 0x000fe400000000ff */
[----:B------:R-:W-:Y:S02]  /*44c0*/  F2FP.F16.F32.PACK_AB R51, RZ, R51 ;  /* 0x00000033ff33723e */ /* 0x000fe400000000ff */
[----:B------:R-:W-:Y:S01]  /*44d0*/  F2FP.F16.F32.PACK_AB R52, RZ, R52 ;  /* 0x00000034ff34723e */ /* 0x000fe200000000ff */
[----:B0-----:R-:W-:Y:S01]  /*44e0*/  @P5 IMAD.MOV.U32 R4, RZ, RZ, R8 ;  /* 0x000000ffff045224 */ /* 0x001fe200078e0008 */
[----:B------:R-:W-:Y:S01]  /*44f0*/  F2FP.F16.F32.PACK_AB R53, RZ, R53 ;  /* 0x00000035ff35723e */ /* 0x000fe200000000ff */
[----:B------:R-:W-:Y:S01]  /*4500*/  @P5 IMAD.MOV.U32 R5, RZ, RZ, R9 ;  /* 0x000000ffff055224 */ /* 0x000fe200078e0009 */
[----:B------:R-:W-:-:S02]  /*4510*/  F2FP.F16.F32.PACK_AB R54, RZ, R54 ;  /* 0x00000036ff36723e */ /* 0x000fc400000000ff */
[----:B------:R-:W-:Y:S02]  /*4520*/  F2FP.F16.F32.PACK_AB R55, RZ, R55 ;  /* 0x00000037ff37723e */ /* 0x000fe400000000ff */
[----:B------:R0:W-:Y:S01]  /*4530*/  @P5 STG.E.U16 desc[UR36][R4.64+0x52], R47 ;  /* 0x0000522f04005986 */ /* 0x0001e2000c101524 */
[C---:B------:R-:W-:Y:S02]  /*4540*/  ISETP.GT.AND P5, PT, R3.reuse, RZ, P3 ;  /* 0x000000ff0300720c */ /* 0x040fe40001fa4270 */
[----:B------:R-:W-:-:S11]  /*4550*/  ISETP.GT.AND P3, PT, R3, 0x8, P3 ;  /* 0x000000080300780c */ /* 0x000fd60001f64270 */
[----:B0-----:R-:W-:Y:S02]  /*4560*/  @P5 IMAD.MOV.U32 R4, RZ, RZ, R6 ;  /* 0x000000ffff045224 */ /* 0x001fe400078e0006 */
[----:B------:R-:W-:-:S05]  /*4570*/  @P5 IMAD.MOV.U32 R5, RZ, RZ, R7 ;  /* 0x000000ffff055224 */ /* 0x000fca00078e0007 */
[----:B------:R0:W-:Y:S01]  /*4580*/  @P5 STG.E.U16 desc[UR36][R4.64+0x60], R48 ;  /* 0x0000603004005986 */ /* 0x0001e2000c101524 */
[C---:B------:R-:W-:Y:S02]  /*4590*/  ISETP.GT.AND P5, PT, R3.reuse, RZ, P0 ;  /* 0x000000ff0300720c */ /* 0x040fe400007a4270 */
[----:B------:R-:W-:Y:S01]  /*45a0*/  ISETP.GT.AND P0, PT, R3, 0x8, P0 ;  /* 0x000000080300780c */ /* 0x000fe20000704270 */
[----:B0-----:R-:W-:Y:S02]  /*45b0*/  @P4 IMAD.MOV.U32 R4, RZ, RZ, R6 ;  /* 0x000000ffff044224 */ /* 0x001fe400078e0006 */
[----:B------:R-:W-:-:S05]  /*45c0*/  @P4 IMAD.MOV.U32 R5, RZ, RZ, R7 ;  /* 0x000000ffff054224 */ /* 0x000fca00078e0007 */
[----:B------:R0:W-:Y:S01]  /*45d0*/  @P4 STG.E.U16 desc[UR36][R4.64+0x62], R49 ;  /* 0x0000623104004986 */ /* 0x0001e2000c101524 */
[C---:B------:R-:W-:Y:S02]  /*45e0*/  ISETP.GT.AND P4, PT, R3.reuse, RZ, P1 ;  /* 0x000000ff0300720c */ /* 0x040fe40000f84270 */
[----:B------:R-:W-:Y:S01]  /*45f0*/  ISETP.GT.AND P1, PT, R3, 0x8, P1 ;  /* 0x000000080300780c */ /* 0x000fe20000f24270 */
[----:B0-----:R-:W-:Y:S02]  /*4600*/  @P3 IMAD.MOV.U32 R4, RZ, RZ, R8 ;  /* 0x000000ffff043224 */ /* 0x001fe400078e0008 */
[----:B------:R-:W-:-:S05]  /*4610*/  @P3 IMAD.MOV.U32 R5, RZ, RZ, R9 ;  /* 0x000000ffff053224 */ /* 0x000fca00078e0009 */
[----:B------:R0:W-:Y:S02]  /*4620*/  @P3 STG.E.U16 desc[UR36][R4.64+0x60], R50 ;  /* 0x0000603204003986 */ /* 0x0001e4000c101524 */
[----:B0-----:R-:W-:Y:S02]  /*4630*/  @P2 IMAD.MOV.U32 R4, RZ, RZ, R8 ;  /* 0x000000ffff042224 */ /* 0x001fe400078e0008 */
[----:B------:R-:W-:-:S05]  /*4640*/  @P2 IMAD.MOV.U32 R5, RZ, RZ, R9 ;  /* 0x000000ffff052224 */ /* 0x000fca00078e0009 */
[----:B------:R0:W-:Y:S02]  /*4650*/  @P2 STG.E.U16 desc[UR36][R4.64+0x62], R51 ;  /* 0x0000623304002986 */ /* 0x0001e4000c101524 */
[----:B0-----:R-:W-:Y:S02]  /*4660*/  @P4 IMAD.MOV.U32 R4, RZ, RZ, R6 ;  /* 0x000000ffff044224 */ /* 0x001fe400078e0006 */
[----:B------:R-:W-:-:S05]  /*4670*/  @P4 IMAD.MOV.U32 R5, RZ, RZ, R7 ;  /* 0x000000ffff054224 */ /* 0x000fca00078e0007 */
[----:B------:R0:W-:Y:S04]  /*4680*/  @P4 STG.E.U16 desc[UR36][R4.64+0x70], R52 ;  /* 0x0000703404004986 */ /* 0x0001e8000c101524 */
[----:B------:R1:W-:Y:S01]  /*4690*/  @P5 STG.E.U16 desc[UR36][R6.64+0x72], R53 ;  /* 0x0000723506005986 */ /* 0x0003e2000c101524 */
[----:B0-----:R-:W-:Y:S02]  /*46a0*/  @P1 IMAD.MOV.U32 R4, RZ, RZ, R8 ;  /* 0x000000ffff041224 */ /* 0x001fe400078e0008 */
[----:B------:R-:W-:-:S05]  /*46b0*/  @P1 IMAD.MOV.U32 R5, RZ, RZ, R9 ;  /* 0x000000ffff051224 */ /* 0x000fca00078e0009 */
[----:B------:R1:W-:Y:S04]  /*46c0*/  @P1 STG.E.U16 desc[UR36][R4.64+0x70], R54 ;  /* 0x0000703604001986 */ /* 0x0003e8000c101524 */
[----:B------:R1:W-:Y:S02]  /*46d0*/  @P0 STG.E.U16 desc[UR36][R8.64+0x72], R55 ;  /* 0x0000723708000986 */ /* 0x0003e4000c101524 */
.L_x_94:
[----:B------:R-:W-:Y:S05]  /*46e0*/  BSYNC B0 ;  /* 0x0000000000007941 */ /* 0x000fea0003800000 */
.L_x_32:
[----:B------:R-:W-:Y:S01]  /*46f0*/  IADD3 R16, P0, R16, UR38, RZ ;  /* 0x0000002610107c10 */ /* 0x000fe2000ff1e0ff */
[----:B------:R-:W-:Y:S01]  /*4700*/  ULDC.64 UR4, c[0x0][0x650] ;  /* 0x0001940000047ab9 */ /* 0x000fe20000000a00 */
[----:B------:R-:W-:Y:S01]  /*4710*/  PRMT R3, RZ, 0x7610, R3 ;  /* 0x00007610ff037816 */ /* 0x000fe20000000003 */
[----:B------:R-:W-:Y:S01]  /*4720*/  IMAD.MOV.U32 R70, RZ, RZ, -0x1 ;  /* 0xffffffffff467424 */ /* 0x000fe200078e00ff */
[----:B------:R-:W-:Y:S01]  /*4730*/  IADD3.X R17, R17, UR41, RZ, P0, !PT ;  /* 0x0000002911117c10 */ /* 0x000fe200087fe4ff */
[----:B------:R-:W-:Y:S01]  /*4740*/  IMAD.MOV.U32 R69, RZ, RZ, -0x1 ;  /* 0xffffffffff457424 */ /* 0x000fe200078e00ff */
[----:B------:R-:W-:-:S04]  /*4750*/  ISETP.GE.U32.AND P0, PT, R16, UR4, PT ;  /* 0x0000000410007c0c */ /* 0x000fc8000bf06070 */
[----:B------:R-:W-:-:S13]  /*4760*/  ISETP.GE.U32.AND.EX P0, PT, R17, UR5, PT, P0 ;  /* 0x0000000511007c0c */ /* 0x000fda000bf06100 */
[----:B------:R-:W-:Y:S05]  /*4770*/  @P0 BRA `(.L_x_95) ;  /* 0x00000004004c0947 */ /* 0x000fea0003800000 */
[----:B-12-4-:R-:W1:Y:S01]  /*4780*/  LDC.64 R10, c[0x0][0x628] ;  /* 0x00018a00ff0a7b82 */ /* 0x016e620000000a00 */
[----:B---3--:R-:W2:Y:S01]  /*4790*/  S2R R12, SR_CTAID.X ;  /* 0x00000000000c7919 */ /* 0x008ea20000002500 */
[----:B------:R-:W-:Y:S02]  /*47a0*/  IMAD.MOV.U32 R8, RZ, RZ, R16 ;  /* 0x000000ffff087224 */ /* 0x000fe400078e0010 */
[----:B------:R-:W-:Y:S01]  /*47b0*/  IMAD.MOV.U32 R9, RZ, RZ, R17 ;  /* 0x000000ffff097224 */ /* 0x000fe200078e0011 */
[----:B------:R-:W3:Y:S03]  /*47c0*/  S2R R20, SR_CTAID.Y ;  /* 0x0000000000147919 */ /* 0x000ee60000002600 */
[----:B------:R-:W4:Y:S08]  /*47d0*/  LDC R0, c[0x0][0x630] ;  /* 0x00018c00ff007b82 */ /* 0x000f300000000800 */
[----:B------:R-:W0:Y:S01]  /*47e0*/  LDC.64 R14, c[0x0][0x620] ;  /* 0x00018800ff0e7b82 */ /* 0x000e220000000a00 */
[----:B-1----:R-:W-:-:S04]  /*47f0*/  ISETP.NE.U32.AND P0, PT, R10, RZ, PT ;  /* 0x000000ff0a00720c */ /* 0x002fc80003f05070 */
[----:B------:R-:W-:-:S13]  /*4800*/  ISETP.NE.AND.EX P0, PT, R11, RZ, PT, P0 ;  /* 0x000000ff0b00720c */ /* 0x000fda0003f05300 */
[----:B0-234-:R-:W-:Y:S05]  /*4810*/  @!P0 BRA `(.L_x_96) ;  /* 0x0000000000288947 */ /* 0x01dfea0003800000 */
        /* <DEDUP_REMOVED lines=10> */
.L_x_96:
[-CC-:B------:R-:W-:Y:S01]  /*48c0*/  SHF.R.U64 R69, R8, R0.reuse, R9.reuse ;  /* 0x0000000008457219 */ /* 0x180fe20000001209 */
[----:B------:R-:W0:Y:S01]  /*48d0*/  LDC.64 R26, c[0x0][0x640] ;  /* 0x00019000ff1a7b82 */ /* 0x000e220000000a00 */
[----:B------:R-:W-:Y:S01]  /*48e0*/  SHF.R.U32.HI R0, RZ, R0, R9 ;  /* 0x00000000ff007219 */ /* 0x000fe20000011609 */
[----:B------:R-:W-:Y:S01]  /*48f0*/  ULDC UR4, c[0x0][0x150] ;  /* 0x0000540000047ab9 */ /* 0x000fe20000000800 */
[----:B------:R-:W-:Y:S02]  /*4900*/  IADD3 R3, P0, RZ, -R69, RZ ;  /* 0x80000045ff037210 */ /* 0x000fe40007f1e0ff */
[----:B------:R-:W-:-:S03]  /*4910*/  I2FP.F32.U32 R7, R12 ;  /* 0x0000000c00077245 */ /* 0x000fc60000201000 */
[----:B------:R-:W1:Y:S01]  /*4920*/  LDC R6, c[0x0][0x618] ;  /* 0x00018600ff067b82 */ /* 0x000e620000000800 */
[----:B------:R-:W-:Y:S02]  /*4930*/  IMAD.X R5, RZ, RZ, ~R0, P0 ;  /* 0x000000ffff057224 */ /* 0x000fe400000e0e00 */
[----:B------:R-:W-:Y:S01]  /*4940*/  FMUL R7, R7, UR4 ;  /* 0x0000000407077c20 */ /* 0x000fe20008400000 */
[----:B------:R-:W-:Y:S01]  /*4950*/  ULDC UR4, c[0x0][0x154] ;  /* 0x0000550000047ab9 */ /* 0x000fe20000000800 */
[-C--:B------:R-:W-:Y:S02]  /*4960*/  IMAD R0, R5, R14.reuse, RZ ;  /* 0x0000000e05007224 */ /* 0x080fe400078e02ff */
[C---:B------:R-:W-:Y:S01]  /*4970*/  IMAD.WIDE.U32 R4, R3.reuse, R14, R16 ;  /* 0x0000000e03047225 */ /* 0x040fe200078e0010 */
[----:B------:R-:W2:Y:S01]  /*4980*/  LDC R8, c[0x0][0x608] ;  /* 0x00018200ff087b82 */ /* 0x000ea20000000800 */
[----:B------:R-:W3:Y:S02]  /*4990*/  F2I.U32.TRUNC.NTZ R7, R7 ;  /* 0x0000000700077305 */ /* 0x000ee4000020f000 */
[----:B------:R-:W-:Y:S01]  /*49a0*/  IMAD R3, R3, R15, R0 ;  /* 0x0000000f03037224 */ /* 0x000fe200078e0200 */
[----:B------:R-:W-:-:S03]  /*49b0*/  I2FP.F32.U32 R0, R20 ;  /* 0x0000001400007245 */ /* 0x000fc60000201000 */
[----:B------:R-:W-:Y:S01]  /*49c0*/  IMAD.IADD R3, R5, 0x1, R3 ;  /* 0x0000000105037824 */ /* 0x000fe200078e0203 */
[----:B------:R-:W4:Y:S01]  /*49d0*/  LDC R11, c[0x0][0x658] ;  /* 0x00019600ff0b7b82 */ /* 0x000f220000000800 */
[----:B0-----:R-:W-:-:S04]  /*49e0*/  ISETP.NE.U32.AND P0, PT, R26, RZ, PT ;  /* 0x000000ff1a00720c */ /* 0x001fc80003f05070 */
[----:B------:R-:W-:-:S03]  /*49f0*/  ISETP.NE.AND.EX P0, PT, R27, RZ, PT, P0 ;  /* 0x000000ff1b00720c */ /* 0x000fc60003f05300 */
[----:B------:R-:W0:Y:S01]  /*4a00*/  LDC R9, c[0x0][0x144] ;  /* 0x00005100ff097b82 */ /* 0x000e220000000800 */
[-C--:B-1----:R-:W-:Y:S01]  /*4a10*/  SHF.R.U64 R10, R4, R6.reuse, R3 ;  /* 0x00000006040a7219 */ /* 0x082fe20000001203 */
[----:B---3--:R-:W-:Y:S01]  /*4a20*/  IMAD.MOV R7, RZ, RZ, -R7 ;  /* 0x000000ffff077224 */ /* 0x008fe200078e0a07 */
[----:B------:R-:W-:Y:S01]  /*4a30*/  SHF.R.U32.HI R3, RZ, R6, R3 ;  /* 0x00000006ff037219 */ /* 0x000fe20000011603 */
[----:B------:R-:W-:-:S04]  /*4a40*/  FMUL R6, R0, UR4 ;  /* 0x0000000400067c20 */ /* 0x000fc80008400000 */
[----:B------:R-:W1:Y:S01]  /*4a50*/  LDC R21, c[0x0][0x148] ;  /* 0x00005200ff157b82 */ /* 0x000e620000000800 */
[----:B------:R3:W0:Y:S01]  /*4a60*/  F2I.U32.TRUNC.NTZ R14, R6 ;  /* 0x00000006000e7305 */ /* 0x000622000020f000 */
[-CC-:B--2---:R-:W-:Y:S02]  /*4a70*/  SHF.R.U64 R13, R10, R8.reuse, R3.reuse ;  /* 0x000000080a0d7219 */ /* 0x184fe40000001203 */
[----:B------:R-:W-:-:S04]  /*4a80*/  SHF.R.U32.HI R0, RZ, R8, R3 ;  /* 0x00000008ff007219 */ /* 0x000fc80000011603 */
[----:B-----5:R-:W2:Y:S01]  /*4a90*/  LDC R24, c[0x0][0x648] ;  /* 0x00019200ff187b82 */ /* 0x020ea20000000800 */
[-CC-:B----4-:R-:W-:Y:S02]  /*4aa0*/  SHF.R.U64 R15, R13, R11.reuse, R0.reuse ;  /* 0x0000000b0d0f7219 */ /* 0x190fe40000001200 */
[----:B------:R-:W-:-:S03]  /*4ab0*/  SHF.R.U32.HI R5, RZ, R11, R0 ;  /* 0x0000000bff057219 */ /* 0x000fc60000011600 */
[----:B------:R-:W-:Y:S02]  /*4ac0*/  IMAD.MOV.U32 R4, RZ, RZ, R15 ;  /* 0x000000ffff047224 */ /* 0x000fe400078e000f */
[----:B------:R-:W4:Y:S01]  /*4ad0*/  LDC R28, c[0x0][0x638] ;  /* 0x00018e00ff1c7b82 */ /* 0x000f220000000800 */
[----:B0-----:R-:W-:-:S07]  /*4ae0*/  IMAD R25, R9, R7, R12 ;  /* 0x0000000709197224 */ /* 0x001fce00078e020c */
[----:B------:R-:W0:Y:S08]  /*4af0*/  LDC R29, c[0x0][0x610] ;  /* 0x00018400ff1d7b82 */ /* 0x000e300000000800 */
[----:B------:R-:W0:Y:S01]  /*4b00*/  LDC R30, c[0x0][0x600] ;  /* 0x00018000ff1e7b82 */ /* 0x000e220000000800 */
[----:B-123--:R-:W-:Y:S05]  /*4b10*/  @!P0 BRA `(.L_x_97) ;  /* 0x0000000000288947 */ /* 0x00efea0003800000 */
[----:B------:R-:W1:Y:S02]  /*4b20*/  LDC R0, c[0x0][0x64c] ;  /* 0x00019300ff007b82 */ /* 0x000e640000000800 */
[----:B-1----:R-:W-:-:S05]  /*4b30*/  IADD3 R3, P0, R15, R0, RZ ;  /* 0x000000000f037210 */ /* 0x002fca0007f1e0ff */
        /* <DEDUP_REMOVED lines=8> */
.L_x_97:
[----:B------:R-:W-:Y:S01]  /*4bc0*/  ISETP.NE.AND P0, PT, R2, 0x1, PT ;  /* 0x000000010200780c */ /* 0x000fe20003f05270 */
[----:B------:R-:W-:Y:S01]  /*4bd0*/  IMAD.MOV R14, RZ, RZ, -R14 ;  /* 0x000000ffff0e7224 */ /* 0x000fe200078e0a0e */
[----:B------:R-:W-:Y:S02]  /*4be0*/  SHF.R.U64 R3, R4, R24, R5 ;  /* 0x0000001804037219 */ /* 0x000fe40000001205 */
[----:B------:R-:W-:Y:S02]  /*4bf0*/  LOP3.LUT R0, R13, R66, RZ, 0xc0, !PT ;  /* 0x000000420d007212 */ /* 0x000fe400078ec0ff */
[----:B------:R-:W-:Y:S01]  /*4c00*/  LOP3.LUT R10, R10, R65, RZ, 0xc0, !PT ;  /* 0x000000410a0a7212 */ /* 0x000fe200078ec0ff */
[----:B------:R-:W-:Y:S02]  /*4c10*/  IMAD.MOV R4, RZ, RZ, -R3 ;  /* 0x000000ffff047224 */ /* 0x000fe400078e0a03 */
[----:B------:R-:W-:Y:S02]  /*4c20*/  IMAD R0, R61, R3, R0 ;  /* 0x000000033d007224 */ /* 0x000fe400078e0200 */
[----:B----4-:R-:W-:-:S02]  /*4c30*/  IMAD R3, R4, R28, R15 ;  /* 0x0000001c04037224 */ /* 0x010fc400078e020f */
[----:B------:R-:W-:Y:S02]  /*4c40*/  @P0 IMAD R25, R21, R14, R20 ;  /* 0x0000000e15190224 */ /* 0x000fe400078e0214 */
[----:B0-----:R-:W-:Y:S02]  /*4c50*/  IMAD R5, R3, R30, R10 ;  /* 0x0000001e03057224 */ /* 0x001fe400078e020a */
[----:B------:R-:W-:Y:S02]  /*4c60*/  IMAD R0, R0, R29, R25 ;  /* 0x0000001d00007224 */ /* 0x000fe400078e0219 */
[----:B------:R-:W-:-:S03]  /*4c70*/  IMAD.MOV.U32 R4, RZ, RZ, 0x1 ;  /* 0x00000001ff047424 */ /* 0x000fc600078e00ff */
[----:B------:R-:W-:Y:S02]  /*4c80*/  SEL R70, R5, R0, !P0 ;  /* 0x0000000005467207 */ /* 0x000fe40004000000 */
[----:B------:R-:W-:Y:S02]  /*4c90*/  PRMT R3, R4, 0x7610, R3 ;  /* 0x0000761004037816 */ /* 0x000fe40000000003 */
[----:B------:R-:W-:-:S07]  /*4ca0*/  SEL R0, R0, R5, !P0 ;  /* 0x0000000500007207 */ /* 0x000fce0004000000 */
.L_x_95:
[----:B------:R-:W-:Y:S01]  /*4cb0*/  UIADD3 UR42, UR43, UR42, URZ ;  /* 0x0000002a2b2a7290 */ /* 0x000fe2000fffe03f */
[----:B------:R-:W-:Y:S01]  /*4cc0*/  LOP3.LUT P0, RZ, R3, 0xff, RZ, 0xc0, !PT ;  /* 0x000000ff03ff7812 */ /* 0x000fe2000780c0ff */
[----:B------:R-:W-:Y:S02]  /*4cd0*/  IMAD.MOV.U32 R71, RZ, RZ, R0 ;  /* 0x000000ffff477224 */ /* 0x000fe400078e0000 */
[----:B------:R-:W-:Y:S02]  /*4ce0*/  USHF.R.U32.HI UR4, URZ, 0x2, UR42 ;  /* 0x000000023f047899 */ /* 0x000fe4000801162a */
[----:B------:R-:W-:Y:S02]  /*4cf0*/  UISETP.GT.U32.AND UP1, UPT, UR42, 0x3, UPT ;  /* 0x000000032a00788c */ /* 0x000fe4000bf24070 */
[----:B------:R-:W-:Y:S02]  /*4d00*/  ULOP3.LUT UR4, UR4, 0x1, URZ, 0xc0, !UPT ;  /* 0x0000000104047892 */ /* 0x000fe4000f8ec03f */
[----:B------:R-:W-:-:S02]  /*4d10*/  UISETP.LT.U32.AND UP1, UPT, UR43, 0x4, UP1 ;  /* 0x000000042b00788c */ /* 0x000fc40008f21070 */
[----:B------:R-:W-:Y:S02]  /*4d20*/  UISETP.NE.U32.AND UP0, UPT, UR4, 0x1, UPT ;  /* 0x000000010400788c */ /* 0x000fe4000bf05070 */
[----:B------:R-:W-:Y:S02]  /*4d30*/  USEL UR5, URZ, 0x1, !UP1 ;  /* 0x000000013f057887 */ /* 0x000fe4000c800000 */
[----:B------:R-:W-:Y:S02]  /*4d40*/  UISETP.GT.U32.AND UP0, UPT, UR43, 0x3, !UP0 ;  /* 0x000000032b00788c */ /* 0x000fe4000c704070 */
[----:B------:R-:W-:Y:S02]  /*4d50*/  ULOP3.LUT UR42, UR42, 0x3, URZ, 0xc0, !UPT ;  /* 0x000000032a2a7892 */ /* 0x000fe4000f8ec03f */
[----:B------:R-:W-:-:S04]  /*4d60*/  USEL UR4, URZ, 0x1, !UP0 ;  /* 0x000000013f047887 */ /* 0x000fc8000c000000 */
[----:B------:R-:W-:Y:S01]  /*4d70*/  ULOP3.LUT UR40, UR4, UR40, UR5, 0x96, !UPT ;  /* 0x0000002804287292 */ /* 0x000fe2000f8e9605 */
[----:B------:R-:W-:Y:S11]  /*4d80*/  @P0 BRA `(.L_x_98) ;  /* 0xffffffc400bc0947 */ /* 0x000ff6000383ffff */
[----:B------:R-:W-:Y:S05]  /*4d90*/  EXIT ;  /* 0x000000000000794d */ /* 0x000fea0003800000 */
.L_x_7:
        /* <DEDUP_REMOVED lines=26> */
.L_x_100:
[----:B------:R-:W0:Y:S01]  /*4f40*/  LDC.64 R28, c[0x0][0x640] ;  /* 0x00019000ff1c7b82 */ /* 0x000e220000000a00 */
[-CC-:B------:R-:W-:Y:S01]  /*4f50*/  SHF.R.U64 R22, R14, R6.reuse, R15.reuse ;  /* 0x000000060e167219 */ /* 0x180fe2000000120f */
[----:B------:R-:W-:Y:S01]  /*4f60*/  IMAD.MOV.U32 R30, RZ, RZ, 0x1 ;  /* 0x00000001ff1e7424 */ /* 0x000fe200078e00ff */
[----:B------:R-:W-:Y:S02]  /*4f70*/  SHF.R.U32.HI R6, RZ, R6, R15 ;  /* 0x00000006ff067219 */ /* 0x000fe4000001160f */
[----:B------:R-:W-:-:S03]  /*4f80*/  IADD3 R13, P0, RZ, -R22, RZ ;  /* 0x80000016ff0d7210 */ /* 0x000fc60007f1e0ff */
[----:B------:R-:W1:Y:S02]  /*4f90*/  LDC R12, c[0x0][0x618] ;  /* 0x00018600ff0c7b82 */ /* 0x000e640000000800 */
[----:B------:R-:W-:-:S04]  /*4fa0*/  IMAD.X R11, RZ, RZ, ~R6, P0 ;  /* 0x000000ffff0b7224 */ /* 0x000fc800000e0e06 */
[-C--:B------:R-:W-:Y:S02]  /*4fb0*/  IMAD R6, R11, R24.reuse, RZ ;  /* 0x000000180b067224 */ /* 0x080fe400078e02ff */
[----:B------:R-:W2:Y:S01]  /*4fc0*/  LDC R14, c[0x0][0x608] ;  /* 0x00018200ff0e7b82 */ /* 0x000ea20000000800 */
[----:B------:R-:W-:-:S04]  /*4fd0*/  IMAD.WIDE.U32 R10, R13, R24, R16 ;  /* 0x000000180d0a7225 */ /* 0x000fc800078e0010 */
[----:B------:R-:W-:-:S03]  /*4fe0*/  IMAD R13, R13, R25, R6 ;  /* 0x000000190d0d7224 */ /* 0x000fc600078e0206 */
[----:B------:R-:W3:Y:S01]  /*4ff0*/  LDC R27, c[0x0][0x658] ;  /* 0x00019600ff1b7b82 */ /* 0x000ee20000000800 */
[----:B------:R-:W-:Y:S01]  /*5000*/  IMAD.IADD R11, R11, 0x1, R13 ;  /* 0x000000010b0b7824 */ /* 0x000fe200078e020d */
[----:B0-----:R-:W-:-:S04]  /*5010*/  ISETP.NE.U32.AND P0, PT, R28, RZ, PT ;  /* 0x000000ff1c00720c */ /* 0x001fc80003f05070 */
[----:B------:R-:W-:Y:S02]  /*5020*/  ISETP.NE.AND.EX P0, PT, R29, RZ, PT, P0 ;  /* 0x000000ff1d00720c */ /* 0x000fe40003f05300 */
[----:B------:R-:W0:Y:S01]  /*5030*/  LDC R20, c[0x0][0x600] ;  /* 0x00018000ff147b82 */ /* 0x000e220000000800 */
[-CC-:B-1----:R-:W-:Y:S01]  /*5040*/  SHF.R.U64 R8, R10, R12.reuse, R11.reuse ;  /* 0x0000000c0a087219 */ /* 0x182fe2000000120b */
[----:B------:R-:W-:Y:S01]  /*5050*/  IMAD.MOV.U32 R10, RZ, RZ, -0x1 ;  /* 0xffffffffff0a7424 */ /* 0x000fe200078e00ff */
[----:B------:R-:W-:-:S05]  /*5060*/  SHF.R.U32.HI R11, RZ, R12, R11 ;  /* 0x0000000cff0b7219 */ /* 0x000fca000001160b */
[----:B------:R-:W1:Y:S01]  /*5070*/  LDC R24, c[0x0][0x648] ;  /* 0x00019200ff187b82 */ /* 0x000e620000000800 */
[-CC-:B--2---:R-:W-:Y:S02]  /*5080*/  SHF.R.U64 R21, R8, R14.reuse, R11.reuse ;  /* 0x0000000e08157219 */ /* 0x184fe4000000120b */
[----:B------:R-:W-:-:S05]  /*5090*/  SHF.R.U32.HI R6, RZ, R14, R11 ;  /* 0x0000000eff067219 */ /* 0x000fca000001160b */
[----:B------:R-:W2:Y:S01]  /*50a0*/  LDC R26, c[0x0][0x638] ;  /* 0x00018e00ff1a7b82 */ /* 0x000ea20000000800 */
[-C--:B---3--:R-:W-:Y:S02]  /*50b0*/  SHF.L.U32 R10, R10, R27.reuse, RZ ;  /* 0x0000001b0a0a7219 */ /* 0x088fe400000006ff */
[-CC-:B------:R-:W-:Y:S02]  /*50c0*/  SHF.R.U64 R25, R21, R27.reuse, R6.reuse ;  /* 0x0000001b15197219 */ /* 0x180fe40000001206 */
[----:B------:R-:W-:Y:S02]  /*50d0*/  LOP3.LUT R32, RZ, R10, RZ, 0x33, !PT ;  /* 0x0000000aff207212 */ /* 0x000fe400078e33ff */
[----:B------:R-:W-:Y:S01]  /*50e0*/  SHF.R.U32.HI R11, RZ, R27, R6 ;  /* 0x0000001bff0b7219 */ /* 0x000fe20000011606 */
[----:B------:R-:W3:Y:S01]  /*50f0*/  LDC R31, c[0x0][0x610] ;  /* 0x00018400ff1f7b82 */ /* 0x000ee20000000800 */
[----:B------:R-:W-:Y:S01]  /*5100*/  IMAD.MOV.U32 R10, RZ, RZ, R25 ;  /* 0x000000ffff0a7224 */ /* 0x000fe200078e0019 */
[----:B------:R-:W-:Y:S06]  /*5110*/  @!P0 BRA `(.L_x_101) ;  /* 0x0000000000288947 */ /* 0x000fec0003800000 */
        /* <DEDUP_REMOVED lines=10> */
.L_x_101:
[----:B------:R-:W-:Y:S02]  /*51c0*/  ISETP.NE.AND P0, PT, R2, 0x1, PT ;  /* 0x000000010200780c */ /* 0x000fe40003f05270 */
[----:B-1----:R-:W-:Y:S01]  /*51d0*/  SHF.R.U64 R6, R10, R24, R11 ;  /* 0x000000180a067219 */ /* 0x002fe2000000120b */
[----:B0-----:R-:W-:Y:S01]  /*51e0*/  VIADD R11, R20, 0xffffffff ;  /* 0xffffffff140b7836 */ /* 0x001fe20000000000 */
[----:B------:R-:W-:Y:S02]  /*51f0*/  SHF.L.U32 R30, R30, R27, RZ ;  /* 0x0000001b1e1e7219 */ /* 0x000fe400000006ff */
[----:B------:R-:W-:Y:S01]  /*5200*/  LOP3.LUT R5, R21, R32, RZ, 0xc0, !PT ;  /* 0x0000002015057212 */ /* 0x000fe200078ec0ff */
[----:B------:R-:W-:-:S04]  /*5210*/  IMAD.MOV R10, RZ, RZ, -R6 ;  /* 0x000000ffff0a7224 */ /* 0x000fc800078e0a06 */
[----:B------:R-:W-:Y:S01]  /*5220*/  IMAD R6, R30, R6, R5 ;  /* 0x000000061e067224 */ /* 0x000fe200078e0205 */
[----:B------:R-:W-:Y:S01]  /*5230*/  LOP3.LUT R5, R8, R11, RZ, 0xc0, !PT ;  /* 0x0000000b08057212 */ /* 0x000fe200078ec0ff */
[----:B------:R-:W-:Y:S02]  /*5240*/  @P0 IMAD R7, R9, R23, R4 ;  /* 0x0000001709070224 */ /* 0x000fe400078e0204 */
[----:B--2---:R-:W-:Y:S02]  /*5250*/  IMAD R4, R10, R26, R25 ;  /* 0x0000001a0a047224 */ /* 0x004fe400078e0219 */
[----:B---3--:R-:W-:Y:S02]  /*5260*/  IMAD R7, R6, R31, R7 ;  /* 0x0000001f06077224 */ /* 0x008fe400078e0207 */
[----:B------:R-:W-:Y:S02]  /*5270*/  IMAD R4, R4, R20, R5 ;  /* 0x0000001404047224 */ /* 0x000fe400078e0205 */
[----:B------:R-:W-:-:S02]  /*5280*/  IMAD.MOV.U32 R8, RZ, RZ, 0x1 ;  /* 0x00000001ff087424 */ /* 0x000fc400078e00ff */
[----:B------:R-:W-:Y:S01]  /*5290*/  IMAD.MOV.U32 R6, RZ, RZ, R22 ;  /* 0x000000ffff067224 */ /* 0x000fe200078e0016 */
[----:B------:R-:W-:Y:S02]  /*52a0*/  SEL R20, R4, R7, !P0 ;  /* 0x0000000704147207 */ /* 0x000fe40004000000 */
[----:B------:R-:W-:-:S07]  /*52b0*/  SEL R21, R7, R4, !P0 ;  /* 0x0000000407157207 */ /* 0x000fce0004000000 */
.L_x_99:
[----:B------:R-:W-:-:S08]  /*52c0*/  NOP ;  /* 0x0000000000007918 */ /* 0x000fd00000000000 */
[----:B------:R-:W0:-:S00]  /*52d0*/  USETMAXREG.DEALLOC.CTAPOOL 0x28 ;  /* 0x00000028000079c8 */ /* 0x000e0000080e0500 */
[----:B0-----:R-:W-:-:S13]  /*52e0*/  ISETP.NE.AND P0, PT, R3, RZ, PT ;  /* 0x000000ff0300720c */ /* 0x001fda0003f05270 */
[----:B------:R-:W-:Y:S05]  /*52f0*/  @P0 EXIT ;  /* 0x000000000000094d */ /* 0x000fea0003800000 */
[----:B------:R-:W-:Y:S01]  /*5300*/  LOP3.LUT P0, RZ, R8, 0xff, RZ, 0xc0, !PT ;  /* 0x000000ff08ff7812 */ /* 0x000fe2000780c0ff */
[----:B------:R-:W-:Y:S02]  /*5310*/  IMAD.MOV.U32 R3, RZ, RZ, 0x1 ;  /* 0x00000001ff037424 */ /* 0x000fe400078e00ff */
[----:B------:R-:W-:-:S10]  /*5320*/  IMAD.MOV.U32 R8, RZ, RZ, RZ ;  /* 0x000000ffff087224 */ /* 0x000fd400078e00ff */
[----:B------:R-:W-:Y:S05]  /*5330*/  @!P0 BRA `(.L_x_102) ;  /* 0x0000000c005c8947 */ /* 0x000fea0003800000 */
[----:B------:R-:W0:Y:S01]  /*5340*/  LDC R3, c[0x0][0x28c] ;  /* 0x0000a300ff037b82 */ /* 0x000e220000000800 */
[----:B------:R-:W1:Y:S01]  /*5350*/  S2R R12, SR_CgaCtaId ;  /* 0x00000000000c7919 */ /* 0x000e620000008800 */
[----:B------:R-:W-:Y:S01]  /*5360*/  ULDC UR5, c[0x0][0x658] ;  /* 0x0001960000057ab9 */ /* 0x000fe20000000800 */
[----:B------:R-:W-:Y:S01]  /*5370*/  UMOV UR6, 0xffffffff ;  /* 0xffffffff00067882 */ /* 0x000fe20000000000 */
[----:B------:R-:W-:Y:S01]  /*5380*/  BSSY B0, `(.L_x_102) ;  /* 0x00000d2000007945 */ /* 0x000fe20003800000 */
[----:B------:R-:W-:Y:S01]  /*5390*/  USHF.L.U32 UR6, UR6, UR5, URZ ;  /* 0x0000000506067299 */ /* 0x000fe2000800063f */
[----:B------:R-:W-:Y:S01]  /*53a0*/  IMAD.MOV.U32 R10, RZ, RZ, 0x1 ;  /* 0x00000001ff0a7424 */ /* 0x000fe200078e00ff */
[----:B------:R-:W-:Y:S01]  /*53b0*/  LOP3.LUT R19, R18, 0x2, RZ, 0xfc, !PT ;  /* 0x0000000212137812 */ /* 0x000fe200078efcff */
[----:B------:R-:W-:Y:S01]  /*53c0*/  IMAD.MOV.U32 R8, RZ, RZ, RZ ;  /* 0x000000ffff087224 */ /* 0x000fe200078e00ff */
[----:B------:R-:W-:Y:S01]  /*53d0*/  ULDC UR4, c[0x0][0x600] ;  /* 0x0001800000047ab9 */ /* 0x000fe20000000800 */
[----:B------:R-:W-:Y:S01]  /*53e0*/  UMOV UR7, 0x1 ;  /* 0x0000000100077882 */ /* 0x000fe20000000000 */
[----:B------:R-:W-:-:S02]  /*53f0*/  UIADD3 UR4, UR4, -0x1, URZ ;  /* 0xffffffff04047890 */ /* 0x000fc4000fffe03f */
[----:B------:R-:W-:Y:S02]  /*5400*/  USHF.L.U32 UR5, UR7, UR5, URZ ;  /* 0x0000000507057299 */ /* 0x000fe4000800063f */
[----:B------:R-:W-:Y:S01]  /*5410*/  ULOP3.LUT UR6, URZ, UR6, URZ, 0x33, !UPT ;  /* 0x000000063f067292 */ /* 0x000fe2000f8e333f */
[----:B------:R-:W-:Y:S01]  /*5420*/  ULDC.64 UR30, c[0x0][0x198] ;  /* 0x00006600001e7ab9 */ /* 0x000fe20000000a00 */
[----:B0-----:R-:W-:-:S05]  /*5430*/  VIADD R3, R3, 0x7f ;  /* 0x0000007f03037836 */ /* 0x001fca0000000000 */
[----:B------:R-:W-:-:S04]  /*5440*/  SHF.R.S32.HI R4, RZ, 0x1f, R3 ;  /* 0x0000001fff047819 */ /* 0x000fc80000011403 */
[----:B------:R-:W-:Y:S01]  /*5450*/  LEA.HI R4, R4, R3, RZ, 0x7 ;  /* 0x0000000304047211 */ /* 0x000fe200078f38ff */
[C---:B-1----:R-:W-:Y:S02]  /*5460*/  IMAD.SHL.U32 R11, R12.reuse, 0x20, RZ ;  /* 0x000000200c0b7824 */ /* 0x042fe400078e00ff */
[----:B------:R-:W-:Y:S01]  /*5470*/  IMAD.SHL.U32 R12, R12, 0x800, RZ ;  /* 0x000008000c0c7824 */ /* 0x000fe200078e00ff */
[----:B------:R-:W-:Y:S01]  /*5480*/  SHF.R.S32.HI R9, RZ, 0x7, R4 ;  /* 0x00000007ff097819 */ /* 0x000fe20000011404 */
[----:B------:R-:W-:Y:S01]  /*5490*/  IMAD.MOV.U32 R3, RZ, RZ, 0x1 ;  /* 0x00000001ff037424 */ /* 0x000fe200078e00ff */
[----:B------:R-:W-:Y:S02]  /*54a0*/  LOP3.LUT R11, R11, 0x20, RZ, 0xc0, !PT ;  /* 0x000000200b0b7812 */ /* 0x000fe400078ec0ff */
[----:B------:R-:W-:Y:S01]  /*54b0*/  LOP3.LUT R12, R12, 0x800, RZ, 0xc0, !PT ;  /* 0x000008000c0c7812 */ /* 0x000fe200078ec0ff */
[----:B------:R-:W-:-:S07]  /*54c0*/  VIADD R13, R9, 0x1 ;  /* 0x00000001090d7836 */ /* 0x000fce0000000000 */
.L_x_113:
[----:B------:R-:W-:-:S03]  /*54d0*/  UMOV UR7, 0xffffffff ;  /* 0xffffffff00077882 */ /* 0x000fc60000000000 */
[----:B------:R-:W-:Y:S05]  /*54e0*/  BRA.DIV UR7, `(.L_x_103) ;  /* 0x0000000e07d87947 */ /* 0x000fea000b800000 */
[----:B------:R-:W-:-:S13]  /*54f0*/  ELECT P6, URZ, PT ;  /* 0x00000000003f782f */ /* 0x000fda00038c0000 */
.L_x_124:
[----:B------:R-:W0:Y:S01]  /*5500*/  LDC R4, c[0x0][0x28c] ;  /* 0x0000a300ff047b82 */ /* 0x000e220000000800 */
[----:B------:R-:W-:Y:S01]  /*5510*/  BSSY B1, `(.L_x_104) ;  /* 0x0000044000017945 */ /* 0x000fe20003800000 */
[----:B0-----:R-:W-:-:S13]  /*5520*/  ISETP.LT.OR P6, PT, R4, 0x1, !P6 ;  /* 0x000000010400780c */ /* 0x001fda00077c1670 */
[----:B------:R-:W-:Y:S05]  /*5530*/  @P6 BRA `(.L_x_105) ;  /* 0x0000000400046947 */ /* 0x000fea0003800000 */
[----:B------:R-:W-:Y:S02]  /*5540*/  IMAD.SHL.U32 R21, R21, 0x80, RZ ;  /* 0x0000008015157824 */ /* 0x000fe400078e00ff */
[----:B------:R-:W-:Y:S02]  /*5550*/  IMAD R20, R20, 0x40, R11 ;  /* 0x0000004014147824 */ /* 0x000fe400078e020b */
[----:B------:R-:W-:Y:S02]  /*5560*/  IMAD.MOV.U32 R24, RZ, RZ, RZ ;  /* 0x000000ffff187224 */ /* 0x000fe400078e00ff */
[----:B------:R-:W-:Y:S02]  /*5570*/  IMAD.MOV.U32 R4, RZ, RZ, R13 ;  /* 0x000000ffff047224 */ /* 0x000fe400078e000d */
[----:B------:R-:W-:Y:S02]  /*5580*/  IMAD.MOV.U32 R5, RZ, RZ, R3 ;  /* 0x000000ffff057224 */ /* 0x000fe400078e0003 */
[----:B------:R-:W-:-:S07]  /*5590*/  IMAD.MOV.U32 R7, RZ, RZ, R8 ;  /* 0x000000ffff077224 */ /* 0x000fce00078e0008 */
.L_x_108:
[----:B------:R-:W0:Y:S01]  /*55a0*/  S2R R15, SR_CgaCtaId ;  /* 0x00000000000f7919 */ /* 0x000e220000008800 */
[----:B------:R-:W-:Y:S02]  /*55b0*/  MOV R14, 0x400 ;  /* 0x00000400000e7802 */ /* 0x000fe40000000f00 */
[----:B------:R-:W-:Y:S02]  /*55c0*/  ISETP.NE.AND P1, PT, R0, RZ, PT ;  /* 0x000000ff0000720c */ /* 0x000fe40003f25270 */
[----:B0-----:R-:W-:Y:S02]  /*55d0*/  LEA R22, R15, R14, 0x18 ;  /* 0x0000000e0f167211 */ /* 0x001fe400078ec0ff */
[----:B------:R-:W-:-:S09]  /*55e0*/  SHF.L.U32 R14, R5, 0x1f, RZ ;  /* 0x0000001f050e7819 */ /* 0x000fd200000006ff */
[----:B------:R-:W0:Y:S01]  /*55f0*/  @!P1 LDC R15, c[0x0][0x500] ;  /* 0x00014000ff0f9b82 */ /* 0x000e220000000800 */
[----:B------:R-:W-:-:S04]  /*5600*/  IMAD R23, R7, 0x8, R22 ;  /* 0x0000000807177824 */ /* 0x000fc800078e0216 */
[----:B------:R-:W1:Y:S02]  /*5610*/  SYNCS.PHASECHK.TRANS64.TRYWAIT P0, [R23+URZ+0x20], R14 ;  /* 0x0000200e170075a7 */ /* 0x000e64000800017f */
[----:B-1----:R-:W-:Y:S05]  /*5620*/  @!P0 BRA `(.L_x_106) ;  /* 0x0000000c00a88947 */ /* 0x002fea0003800000 */
.L_x_125:
[----:B-1----:R-:W-:Y:S01]  /*5630*/  PRMT R14, R19, 0x9910, RZ ;  /* 0x00009910130e7816 */ /* 0x002fe200000000ff */
[----:B0-----:R0:W-:Y:S03]  /*5640*/  @!P1 SYNCS.ARRIVE.TRANS64 RZ, [R23+URZ], R15 ;  /* 0x0000000f17ff99a7 */ /* 0x0011e6000800003f */
[----:B------:R-:W-:-:S13]  /*5650*/  ISETP.NE.AND P0, PT, R14, 0x2, PT ;  /* 0x000000020e00780c */ /* 0x000fda0003f05270 */
[----:B0-----:R-:W-:Y:S05]  /*5660*/  @P0 BRA `(.L_x_107) ;  /* 0x0000000000040947 */ /* 0x001fea0003800000 */
[----:B------:R-:W-:Y:S01]  /*5670*/  BPT.TRAP 0x1 ;  /* 0x000000040000795c */ /* 0x000fe20000300000 */
.L_x_107:
[----:B------:R-:W-:Y:S01]  /*5680*/  IMAD R14, R7, 0x8000, R22 ;  /* 0x00008000070e7824 */ /* 0x000fe200078e0216 */
[----:B------:R-:W-:Y:S01]  /*5690*/  R2UR UR34, R24 ;  /* 0x00000000182272ca */ /* 0x000fe200000e0000 */
[----:B------:R-:W-:Y:S01]  /*56a0*/  VIADD R4, R4, 0xffffffff ;  /* 0xffffffff04047836 */ /* 0x000fe20000000000 */
[----:B------:R-:W-:Y:S01]  /*56b0*/  R2UR UR33, R23 ;  /* 0x00000000172172ca */ /* 0x000fe200000e0000 */
[----:B------:R-:W-:Y:S01]  /*56c0*/  UIADD3 UR14, UP0, UR30, 0xf0, URZ ;  /* 0x000000f01e0e7890 */ /* 0x000fe2000ff1e03f */
[----:B------:R-:W-:Y:S01]  /*56d0*/  R2UR UR24, R14 ;  /* 0x000000000e1872ca */ /* 0x000fe200000e0000 */
[----:B------:R-:W-:Y:S01]  /*56e0*/  IMAD R14, R7, 0x2000, R12 ;  /* 0x00002000070e7824 */ /* 0x000fe200078e020c */
[----:B------:R-:W-:Y:S01]  /*56f0*/  R2UR UR36, R6 ;  /* 0x00000000062472ca */ /* 0x000fe200000e0000 */
[----:B------:R-:W-:Y:S01]  /*5700*/  UIADD3 UR42, UP1, UR30, 0x1f0, URZ ;  /* 0x000001f01e2a7890 */ /* 0x000fe2000ff3e03f */
[----:B------:R-:W-:Y:S01]  /*5710*/  R2UR UR35, R21 ;  /* 0x00000000152372ca */ /* 0x000fe200000e0000 */
[----:B------:R-:W-:Y:S01]  /*5720*/  IMAD R14, R14, 0x2, R22 ;  /* 0x000000020e0e7824 */ /* 0x000fe200078e0216 */
[----:B------:R-:W-:Y:S01]  /*5730*/  R2UR UR19, R20 ;  /* 0x00000000141372ca */ /* 0x000fe200000e0000 */
[----:B------:R-:W-:Y:S01]  /*5740*/  UIADD3.X UR15, URZ, UR31, URZ, UP0, !UPT ;  /* 0x0000001f3f0f7290 */ /* 0x000fe200087fe43f */
[----:B------:R-:W-:Y:S01]  /*5750*/  ISETP.GT.AND P1, PT, R4, 0x1, PT ;  /* 0x000000010400780c */ /* 0x000fe20003f24270 */
[----:B------:R-:W-:Y:S01]  /*5760*/  UIADD3 UR26, UR34, 0x40, URZ ;  /* 0x00000040221a7890 */ /* 0x000fe2000fffe03f */
[----:B------:R-:W-:Y:S01]  /*5770*/  R2UR UR8, R14 ;  /* 0x000000000e0872ca */ /* 0x000fe200000e0000 */
[----:B------:R-:W-:Y:S01]  /*5780*/  UIADD3.X UR43, URZ, UR31, URZ, UP1, !UPT ;  /* 0x0000001f3f2b7290 */ /* 0x000fe20008ffe43f */
[----:B------:R-:W-:Y:S01]  /*5790*/  VIADD R7, R7, 0x1 ;  /* 0x0000000107077836 */ /* 0x000fe20000000000 */
[----:B------:R-:W-:Y:S01]  /*57a0*/  UIADD3 UR32, UR24, 0x100, URZ ;  /* 0x0000010018207890 */ /* 0x000fe2000fffe03f */
[----:B------:R-:W-:Y:S01]  /*57b0*/  VIADD R24, R24, 0x80 ;  /* 0x0000008018187836 */ /* 0x000fe20000000000 */
[----:B------:R-:W-:Y:S01]  /*57c0*/  UIADD3 UR24, UR24, 0x4100, URZ ;  /* 0x0000410018187890 */ /* 0x000fe2000fffe03f */
[----:B------:R-:W-:Y:S01]  /*57d0*/  UMOV UR22, 0x0 ;  /* 0x0000000000167882 */ /* 0x000fe20000000000 */
[----:B------:R-:W-:Y:S01]  /*57e0*/  UMOV UR23, 0x10000000 ;  /* 0x1000000000177882 */ /* 0x000fe20000000000 */
[----:B------:R-:W-:Y:S01]  /*57f0*/  ISETP.NE.AND P0, PT, R7, 0x4, PT ;  /* 0x000000040700780c */ /* 0x000fe20003f05270 */
[----:B------:R-:W-:Y:S01]  /*5800*/  UMOV UR25, UR33 ;  /* 0x0000002100197c82 */ /* 0x000fe20008000000 */
[----:B------:R-:W-:Y:S01]  /*5810*/  UMOV UR28, UR36 ;  /* 0x00000024001c7c82 */ /* 0x000fe20008000000 */
[----:B------:R-:W-:-:S02]  /*5820*/  UMOV UR27, UR35 ;  /* 0x00000023001b7c82 */ /* 0x000fc40008000000 */
[----:B------:R-:W-:Y:S01]  /*5830*/  UIADD3 UR16, UR8, 0x20100, URZ ;  /* 0x0002010008107890 */ /* 0x000fe2000fffe03f */
[----:B------:R0:W-:Y:S01]  /*5840*/  UTMALDG.3D [UR32], [UR14], desc[UR22] ;  /* 0x000016200e0075b4 */ /* 0x0001e20008011000 */
[----:B------:R-:W-:Y:S01]  /*5850*/  UIADD3 UR8, UR8, 0x22100, URZ ;  /* 0x0002210008087890 */ /* 0x000fe2000fffe03f */
[----:B------:R-:W-:Y:S01]  /*5860*/  SEL R14, RZ, 0x1, P0 ;  /* 0x00000001ff0e7807 */ /* 0x000fe20000000000 */
[----:B------:R-:W-:Y:S01]  /*5870*/  UMOV UR7, 0x30000 ;  /* 0x0003000000077882 */ /* 0x000fe20000000000 */
[----:B------:R-:W-:Y:S01]  /*5880*/  UMOV UR17, UR33 ;  /* 0x0000002100117c82 */ /* 0x000fe20008000000 */
[----:B------:R-:W-:Y:S01]  /*5890*/  UMOV UR18, UR34 ;  /* 0x0000002200127c82 */ /* 0x000fe20008000000 */
[----:B------:R-:W-:Y:S01]  /*58a0*/  UMOV UR20, UR36 ;  /* 0x0000002400147c82 */ /* 0x000fe20008000000 */
[----:B------:R-:W-:Y:S01]  /*58b0*/  UMOV UR9, UR33 ;  /* 0x0000002100097c82 */ /* 0x000fe20008000000 */
[----:B------:R-:W-:Y:S01]  /*58c0*/  UMOV UR11, UR19 ;  /* 0x00000013000b7c82 */ /* 0x000fe20008000000 */
[----:B------:R-:W-:Y:S01]  /*58d0*/  UMOV UR12, UR36 ;  /* 0x00000024000c7c82 */ /* 0x000fe20008000000 */
[----:B------:R0:W-:Y:S01]  /*58e0*/  UTMALDG.3D [UR24], [UR14], desc[UR22] ;  /* 0x000016180e0075b4 */ /* 0x0001e20008011000 */
[----:B------:R-:W-:Y:S01]  /*58f0*/  UMOV UR10, UR26 ;  /* 0x0000001a000a7c82 */ /* 0x000fe20008000000 */
[----:B------:R-:W-:-:S02]  /*5900*/  LOP3.LUT R5, R5, R14, RZ, 0x3c, !PT ;  /* 0x0000000e05057212 */ /* 0x000fc400078e3cff */
[----:B------:R-:W-:Y:S01]  /*5910*/  SEL R7, R7, RZ, P0 ;  /* 0x000000ff07077207 */ /* 0x000fe20000000000 */
[----:B------:R0:W-:Y:S01]  /*5920*/  UTMALDG.3D.MULTICAST [UR16], [UR42], UR7, desc[UR22] ;  /* 0x000016102a0073b4 */ /* 0x0001e20008011807 */
[----:B------:R0:W-:Y:S02]  /*5930*/  UTMALDG.3D.MULTICAST [UR8], [UR42], UR7, desc[UR22] ;  /* 0x000016082a0073b4 */ /* 0x0001e40008011807 */
[----:B0-----:R-:W-:Y:S05]  /*5940*/  @P1 BRA `(.L_x_108) ;  /* 0xfffffffc00141947 */ /* 0x001fea000383ffff */
.L_x_105:
[----:B------:R-:W-:Y:S05]  /*5950*/  BSYNC B1 ;  /* 0x0000000000017941 */ /* 0x000fea0003800000 */
.L_x_104:
[----:B------:R-:W-:Y:S01]  /*5960*/  LOP3.LUT P1, RZ, R10, 0xff, RZ, 0xc0, !PT ;  /* 0x000000ff0aff7812 */ /* 0x000fe2000782c0ff */
[----:B------:R-:W-:Y:S01]  /*5970*/  IMAD.IADD R8, R9, 0x1, R8 ;  /* 0x0000000109087824 */ /* 0x000fe200078e0208 */
[----:B------:R-:W-:Y:S01]  /*5980*/  IADD3 R16, P2, R16, UR38, RZ ;  /* 0x0000002610107c10 */ /* 0x000fe2000ff5e0ff */
[----:B------:R-:W-:Y:S01]  /*5990*/  ULDC.64 UR8, c[0x0][0x650] ;  /* 0x0001940000087ab9 */ /* 0x000fe20000000a00 */
[----:B------:R-:W-:Y:S01]  /*59a0*/  BSSY B1, `(.L_x_109) ;  /* 0x000006d000017945 */ /* 0x000fe20003800000 */
[----:B------:R-:W-:Y:S01]  /*59b0*/  IMAD.MOV.U32 R21, RZ, RZ, -0x1 ;  /* 0xffffffffff157424 */ /* 0x000fe200078e00ff */
[----:B------:R-:W-:Y:S01]  /*59c0*/  SHF.R.U32.HI R4, RZ, 0x2, R8 ;  /* 0x00000002ff047819 */ /* 0x000fe20000011608 */
[----:B------:R-:W-:Y:S01]  /*59d0*/  IMAD.MOV.U32 R20, RZ, RZ, -0x1 ;  /* 0xffffffffff147424 */ /* 0x000fe200078e00ff */
[----:B------:R-:W-:Y:S02]  /*59e0*/  ISETP.GT.U32.AND P0, PT, R8, 0x3, PT ;  /* 0x000000030800780c */ /* 0x000fe40003f04070 */
[----:B------:R-:W-:-:S02]  /*59f0*/  LOP3.LUT R4, R4, 0x1, RZ, 0xc0, !PT ;  /* 0x0000000104047812 */ /* 0x000fc400078ec0ff */
[----:B------:R-:W-:Y:S01]  /*5a00*/  ISETP.LT.U32.AND P0, PT, R9, 0x4, P0 ;  /* 0x000000040900780c */ /* 0x000fe20000701070 */
[----:B------:R-:W0:Y:S01]  /*5a10*/  @P1 S2R R6, SR_CgaCtaId ;  /* 0x0000000000061919 */ /* 0x000e220000008800 */
[----:B------:R-:W-:Y:S02]  /*5a20*/  @P1 MOV R5, 0x400 ;  /* 0x0000040000051802 */ /* 0x000fe40000000f00 */
[----:B------:R-:W-:Y:S02]  /*5a30*/  IADD3.X R17, R17, UR41, RZ, P2, !PT ;  /* 0x0000002911117c10 */ /* 0x000fe400097fe4ff */
[----:B------:R-:W-:Y:S02]  /*5a40*/  ISETP.GE.U32.AND P2, PT, R16, UR8, PT ;  /* 0x0000000810007c0c */ /* 0x000fe4000bf46070 */
[----:B------:R-:W-:Y:S02]  /*5a50*/  LOP3.LUT R8, R8, 0x3, RZ, 0xc0, !PT ;  /* 0x0000000308087812 */ /* 0x000fe400078ec0ff */
[----:B------:R-:W-:-:S02]  /*5a60*/  PRMT R10, RZ, 0x7610, R10 ;  /* 0x00007610ff0a7816 */ /* 0x000fc4000000000a */
[----:B0-----:R-:W-:Y:S01]  /*5a70*/  @P1 LEA R5, R6, R5, 0x18 ;  /* 0x0000000506051211 */ /* 0x001fe200078ec0ff */
[----:B------:R-:W-:-:S03]  /*5a80*/  IMAD.MOV.U32 R6, RZ, RZ, -0x1 ;  /* 0xffffffffff067424 */ /* 0x000fc600078e00ff */
[----:B------:R0:W-:Y:S01]  /*5a90*/  @P1 SYNCS.ARRIVE.TRANS64.A1T0 RZ, [R5+URZ+0x58], RZ ;  /* 0x000058ff05ff19a7 */ /* 0x0001e2000810003f */
[----:B------:R-:W-:Y:S02]  /*5aa0*/  ISETP.NE.U32.AND P1, PT, R4, 0x1, PT ;  /* 0x000000010400780c */ /* 0x000fe40003f25070 */
[----:B------:R-:W-:Y:S02]  /*5ab0*/  SEL R4, RZ, 0x1, !P0 ;  /* 0x00000001ff047807 */ /* 0x000fe40004000000 */
[----:B------:R-:W-:Y:S02]  /*5ac0*/  ISETP.GE.U32.AND.EX P0, PT, R17, UR9, PT, P2 ;  /* 0x0000000911007c0c */ /* 0x000fe4000bf06120 */
[----:B------:R-:W-:-:S04]  /*5ad0*/  ISETP.GT.U32.AND P1, PT, R9, 0x3, !P1 ;  /* 0x000000030900780c */ /* 0x000fc80004f24070 */
[----:B0-----:R-:W-:-:S04]  /*5ae0*/  SEL R5, RZ, 0x1, !P1 ;  /* 0x00000001ff057807 */ /* 0x001fc80004800000 */
[--C-:B------:R-:W-:Y:S02]  /*5af0*/  LOP3.LUT R3, R5, R3, R4.reuse, 0x96, !PT ;  /* 0x0000000305037212 */ /* 0x100fe400078e9604 */
[----:B------:R-:W-:Y:S01]  /*5b00*/  PRMT R4, RZ, 0x7610, R4 ;  /* 0x00007610ff047816 */ /* 0x000fe20000000004 */
[----:B------:R-:W-:Y:S06]  /*5b10*/  @P0 BRA `(.L_x_110) ;  /* 0x0000000400540947 */ /* 0x000fec0003800000 */
[----:B------:R-:W0:Y:S01]  /*5b20*/  S2R R15, SR_CTAID.X ;  /* 0x00000000000f7919 */ /* 0x000e220000002500 */
[----:B------:R-:W-:Y:S01]  /*5b30*/  ULDC.64 UR8, c[0x0][0x628] ;  /* 0x00018a0000087ab9 */ /* 0x000fe20000000a00 */
[----:B------:R-:W-:Y:S01]  /*5b40*/  ULDC UR10, c[0x0][0x630] ;  /* 0x00018c00000a7ab9 */ /* 0x000fe20000000800 */
[----:B------:R-:W-:Y:S01]  /*5b50*/  ISETP.NE.U32.AND P0, PT, RZ, UR8, PT ;  /* 0x00000008ff007c0c */ /* 0x000fe2000bf05070 */
[----:B------:R-:W1:Y:S01]  /*5b60*/  S2R R20, SR_CTAID.Y ;  /* 0x0000000000147919 */ /* 0x000e620000002600 */
[----:B------:R-:W-:Y:S01]  /*5b70*/  ULDC UR11, c[0x0][0x150] ;  /* 0x00005400000b7ab9 */ /* 0x000fe20000000800 */
[----:B------:R-:W-:Y:S01]  /*5b80*/  IMAD.MOV.U32 R4, RZ, RZ, R16 ;  /* 0x000000ffff047224 */ /* 0x000fe200078e0010 */
[----:B------:R-:W-:Y:S01]  /*5b90*/  ISETP.NE.AND.EX P0, PT, RZ, UR9, PT, P0 ;  /* 0x00000009ff007c0c */ /* 0x000fe2000bf05300 */
[----:B------:R-:W-:Y:S01]  /*5ba0*/  IMAD.MOV.U32 R5, RZ, RZ, R17 ;  /* 0x000000ffff057224 */ /* 0x000fe200078e0011 */
[----:B0-----:R-:W-:-:S11]  /*5bb0*/  I2FP.F32.U32 R22, R15 ;  /* 0x0000000f00167245 */ /* 0x001fd60000201000 */
[----:B------:R-:W-:Y:S05]  /*5bc0*/  @!P0 BRA `(.L_x_111) ;  /* 0x0000000000288947 */ /* 0x000fea0003800000 */
[----:B------:R-:W-:Y:S02]  /*5bd0*/  ULDC UR7, c[0x0][0x634] ;  /* 0x00018d0000077ab9 */ /* 0x000fe40000000800 */
[----:B------:R-:W-:-:S05]  /*5be0*/  IADD3 R5, P0, R16, UR7, RZ ;  /* 0x0000000710057c10 */ /* 0x000fca000ff1e0ff */
[----:B------:R-:W-:-:S04]  /*5bf0*/  IMAD.X R21, RZ, RZ, R17, P0 ;  /* 0x000000ffff157224 */ /* 0x000fc800000e0611 */
[----:B------:R-:W-:-:S04]  /*5c00*/  IMAD.WIDE.U32 R6, R21, UR8, RZ ;  /* 0x0000000815067c25 */ /* 0x000fc8000f8e00ff */
[----:B------:R-:W-:-:S04]  /*5c10*/  IMAD.WIDE.U32 R6, P0, R5, UR9, R6 ;  /* 0x0000000905067c25 */ /* 0x000fc8000f800006 */
[----:B------:R-:W-:-:S04]  /*5c20*/  IMAD.WIDE.U32 R4, R5, UR8, RZ ;  /* 0x0000000805047c25 */ /* 0x000fc8000f8e00ff */
[----:B------:R-:W-:Y:S01]  /*5c30*/  IMAD.MOV.U32 R4, RZ, RZ, R7 ;  /* 0x000000ffff047224 */ /* 0x000fe200078e0007 */
[----:B------:R-:W-:Y:S01]  /*5c40*/  IADD3 RZ, P1, R5, R6, RZ ;  /* 0x0000000605ff7210 */ /* 0x000fe20007f3e0ff */
[----:B------:R-:W-:-:S04]  /*5c50*/  IMAD.X R5, RZ, RZ, RZ, P0 ;  /* 0x000000ffff057224 */ /* 0x000fc800000e06ff */
[----:B------:R-:W-:-:S08]  /*5c60*/  IMAD.WIDE.U32.X R4, R21, UR9, R4, P1 ;  /* 0x0000000915047c25 */ /* 0x000fd000088e0404 */
.L_x_111:
[--C-:B------:R-:W-:Y:S01]  /*5c70*/  SHF.R.U64 R14, R4, UR10, R5.reuse ;  /* 0x0000000a040e7c19 */ /* 0x100fe20008001205 */
[----:B------:R-:W-:Y:S01]  /*5c80*/  FMUL R22, R22, UR11 ;  /* 0x0000000b16167c20 */ /* 0x000fe20008400000 */
[----:B------:R-:W-:Y:S01]  /*5c90*/  SHF.R.U32.HI R4, RZ, UR10, R5 ;  /* 0x0000000aff047c19 */ /* 0x000fe20008011605 */
[----:B------:R-:W0:Y:S01]  /*5ca0*/  LDC R6, c[0x0][0x144] ;  /* 0x00005100ff067b82 */ /* 0x000e220000000800 */
[----:B------:R-:W-:Y:S01]  /*5cb0*/  IADD3 R5, P0, RZ, -R14, RZ ;  /* 0x8000000eff057210 */ /* 0x000fe20007f1e0ff */
[----:B------:R-:W-:Y:S01]  /*5cc0*/  ULDC UR7, c[0x0][0x154] ;  /* 0x0000550000077ab9 */ /* 0x000fe20000000800 */
[----:B-1----:R-:W-:Y:S01]  /*5cd0*/  I2FP.F32.U32 R7, R20 ;  /* 0x0000001400077245 */ /* 0x002fe20000201000 */
[----:B------:R-:W1:Y:S01]  /*5ce0*/  F2I.U32.TRUNC.NTZ R22, R22 ;  /* 0x0000001600167305 */ /* 0x000e62000020f000 */
[----:B------:R-:W-:Y:S01]  /*5cf0*/  ULDC.64 UR8, c[0x0][0x620] ;  /* 0x0001880000087ab9 */ /* 0x000fe20000000a00 */
[----:B------:R-:W-:Y:S01]  /*5d00*/  IMAD.X R4, RZ, RZ, ~R4, P0 ;  /* 0x000000ffff047224 */ /* 0x000fe200000e0e04 */
[----:B------:R-:W-:Y:S01]  /*5d10*/  ISETP.NE.AND P2, PT, R2, 0x1, PT ;  /* 0x000000010200780c */ /* 0x000fe20003f45270 */
[----:B------:R-:W-:Y:S01]  /*5d20*/  FMUL R23, R7, UR7 ;  /* 0x0000000707177c20 */ /* 0x000fe20008400000 */
[----:B------:R-:W2:Y:S01]  /*5d30*/  LDC R25, c[0x0][0x148] ;  /* 0x00005200ff197b82 */ /* 0x000ea20000000800 */
[----:B------:R-:W-:Y:S01]  /*5d40*/  IMAD R4, R4, UR8, RZ ;  /* 0x0000000804047c24 */ /* 0x000fe2000f8e02ff */
[----:B------:R-:W-:-:S03]  /*5d50*/  ULDC UR7, c[0x0][0x618] ;  /* 0x0001860000077ab9 */ /* 0x000fc60000000800 */
[----:B------:R-:W3:Y:S01]  /*5d60*/  F2I.U32.TRUNC.NTZ R23, R23 ;  /* 0x0000001700177305 */ /* 0x000ee2000020f000 */
[C---:B------:R-:W-:Y:S02]  /*5d70*/  IMAD R7, R5.reuse, UR9, R4 ;  /* 0x0000000905077c24 */ /* 0x040fe4000f8e0204 */
[----:B------:R-:W-:Y:S01]  /*5d80*/  IMAD.WIDE.U32 R4, R5, UR8, R16 ;  /* 0x0000000805047c25 */ /* 0x000fe2000f8e0010 */
[----:B------:R-:W-:Y:S02]  /*5d90*/  ULDC.64 UR8, c[0x0][0x640] ;  /* 0x0001900000087ab9 */ /* 0x000fe40000000a00 */
[----:B------:R-:W-:Y:S01]  /*5da0*/  ISETP.NE.U32.AND P0, PT, RZ, UR8, PT ;  /* 0x00000008ff007c0c */ /* 0x000fe2000bf05070 */
[----:B------:R-:W-:Y:S02]  /*5db0*/  IMAD.IADD R5, R5, 0x1, R7 ;  /* 0x0000000105057824 */ /* 0x000fe400078e0207 */
[----:B-1----:R-:W-:Y:S01]  /*5dc0*/  IMAD.MOV R22, RZ, RZ, -R22 ;  /* 0x000000ffff167224 */ /* 0x002fe200078e0a16 */
[----:B------:R-:W-:-:S02]  /*5dd0*/  ISETP.NE.AND.EX P0, PT, RZ, UR9, PT, P0 ;  /* 0x00000009ff007c0c */ /* 0x000fc4000bf05300 */
[----:B------:R-:W-:Y:S01]  /*5de0*/  SHF.R.U64 R21, R4, UR7, R5 ;  /* 0x0000000704157c19 */ /* 0x000fe20008001205 */
[----:B0-----:R-:W-:Y:S01]  /*5df0*/  IMAD R15, R6, R22, R15 ;  /* 0x00000016060f7224 */ /* 0x001fe200078e020f */
[----:B------:R-:W-:Y:S01]  /*5e00*/  SHF.R.U32.HI R4, RZ, UR7, R5 ;  /* 0x00000007ff047c19 */ /* 0x000fe20008011605 */
[----:B------:R-:W-:Y:S01]  /*5e10*/  ULDC UR7, c[0x0][0x608] ;  /* 0x0001820000077ab9 */ /* 0x000fe20000000800 */
[----:B---3--:R-:W-:Y:S02]  /*5e20*/  IMAD.MOV R6, RZ, RZ, -R23 ;  /* 0x000000ffff067224 */ /* 0x008fe400078e0a17 */
[--C-:B------:R-:W-:Y:S02]  /*5e30*/  SHF.R.U64 R22, R21, UR7, R4.reuse ;  /* 0x0000000715167c19 */ /* 0x100fe40008001204 */
[----:B------:R-:W-:Y:S01]  /*5e40*/  SHF.R.U32.HI R5, RZ, UR7, R4 ;  /* 0x00000007ff057c19 */ /* 0x000fe20008011604 */
[----:B------:R-:W-:Y:S01]  /*5e50*/  ULDC UR7, c[0x0][0x658] ;  /* 0x0001960000077ab9 */ /* 0x000fe20000000800 */
[----:B--2---:R-:W-:-:S02]  /*5e60*/  @P2 IMAD R15, R25, R6, R20 ;  /* 0x00000006190f2224 */ /* 0x004fc400078e0214 */
[--C-:B------:R-:W-:Y:S02]  /*5e70*/  SHF.R.U64 R20, R22, UR7, R5.reuse ;  /* 0x0000000716147c19 */ /* 0x100fe40008001205 */
[----:B------:R-:W-:-:S03]  /*5e80*/  SHF.R.U32.HI R23, RZ, UR7, R5 ;  /* 0x00000007ff177c19 */ /* 0x000fc60008011605 */
[----:B------:R-:W-:Y:S02]  /*5e90*/  IMAD.MOV.U32 R6, RZ, RZ, R20 ;  /* 0x000000ffff067224 */ /* 0x000fe400078e0014 */
[----:B------:R-:W-:Y:S01]  /*5ea0*/  IMAD.MOV.U32 R5, RZ, RZ, R23 ;  /* 0x000000ffff057224 */ /* 0x000fe200078e0017 */
[----:B------:R-:W-:Y:S06]  /*5eb0*/  @!P0 BRA `(.L_x_112) ;  /* 0x00000000002c8947 */ /* 0x000fec0003800000 */
        /* <DEDUP_REMOVED lines=9> */
[----:B------:R-:W-:-:S04]  /*5f50*/  IMAD.WIDE.U32.X R4, R23, UR9, R4, P1 ;  /* 0x0000000917047c25 */ /* 0x000fc800088e0404 */
[----:B------:R-:W-:-:S07]  /*5f60*/  IMAD.MOV.U32 R6, RZ, RZ, R4 ;  /* 0x000000ffff067224 */ /* 0x000fce00078e0004 */
.L_x_112:
[----:B------:R-:W-:Y:S01]  /*5f70*/  ULDC UR7, c[0x0][0x648] ;  /* 0x0001920000077ab9 */ /* 0x000fe20000000800 */
[----:B------:R-:W-:Y:S01]  /*5f80*/  LOP3.LUT R4, R22, UR6, RZ, 0xc0, !PT ;  /* 0x0000000616047c12 */ /* 0x000fe2000f8ec0ff */
[----:B------:R-:W-:Y:S01]  /*5f90*/  ULDC UR8, c[0x0][0x610] ;  /* 0x0001840000087ab9 */ /* 0x000fe20000000800 */
[----:B------:R-:W-:Y:S01]  /*5fa0*/  SHF.R.U64 R5, R6, UR7, R5 ;  /* 0x0000000706057c19 */ /* 0x000fe20008001205 */
[----:B------:R-:W-:Y:S01]  /*5fb0*/  ULDC UR7, c[0x0][0x638] ;  /* 0x00018e0000077ab9 */ /* 0x000fe20000000800 */
[----:B------:R-:W-:-:S03]  /*5fc0*/  LOP3.LUT R21, R21, UR4, RZ, 0xc0, !PT ;  /* 0x0000000415157c12 */ /* 0x000fc6000f8ec0ff */
[----:B------:R-:W-:Y:S02]  /*5fd0*/  IMAD.MOV R7, RZ, RZ, -R5 ;  /* 0x000000ffff077224 */ /* 0x000fe400078e0a05 */
[----:B------:R-:W-:Y:S02]  /*5fe0*/  IMAD R4, R5, UR5, R4 ;  /* 0x0000000505047c24 */ /* 0x000fe4000f8e0204 */
[----:B------:R-:W-:Y:S01]  /*5ff0*/  IMAD R20, R7, UR7, R20 ;  /* 0x0000000707147c24 */ /* 0x000fe2000f8e0214 */
[----:B------:R-:W-:Y:S01]  /*6000*/  ULDC UR7, c[0x0][0x600] ;  /* 0x0001800000077ab9 */ /* 0x000fe20000000800 */
[----:B------:R-:W-:Y:S02]  /*6010*/  IMAD R15, R4, UR8, R15 ;  /* 0x00000008040f7c24 */ /* 0x000fe4000f8e020f */
[----:B------:R-:W-:Y:S02]  /*6020*/  IMAD R6, R20, UR7, R21 ;  /* 0x0000000714067c24 */ /* 0x000fe4000f8e0215 */
[----:B------:R-:W-:-:S03]  /*6030*/  IMAD.MOV.U32 R4, RZ, RZ, 0x1 ;  /* 0x00000001ff047424 */ /* 0x000fc600078e00ff */
[----:B------:R-:W-:Y:S02]  /*6040*/  SEL R20, R6, R15, !P2 ;  /* 0x0000000f06147207 */ /* 0x000fe40005000000 */
[----:B------:R-:W-:Y:S01]  /*6050*/  SEL R21, R15, R6, !P2 ;  /* 0x000000060f157207 */ /* 0x000fe20005000000 */
[----:B------:R-:W-:-:S07]  /*6060*/  IMAD.MOV.U32 R6, RZ, RZ, R14 ;  /* 0x000000ffff067224 */ /* 0x000fce00078e000e */
.L_x_110:
[----:B------:R-:W-:Y:S05]  /*6070*/  BSYNC B1 ;  /* 0x0000000000017941 */ /* 0x000fea0003800000 */
.L_x_109:
[----:B------:R-:W-:-:S13]  /*6080*/  LOP3.LUT P0, RZ, R4, 0xff, RZ, 0xc0, !PT ;  /* 0x000000ff04ff7812 */ /* 0x000fda000780c0ff */
[----:B------:R-:W-:Y:S05]  /*6090*/  @P0 BRA `(.L_x_113) ;  /* 0xfffffff4000c0947 */ /* 0x000fea000383ffff */
[----:B------:R-:W-:Y:S05]  /*60a0*/  BSYNC B0 ;  /* 0x0000000000007941 */ /* 0x000fea0003800000 */
.L_x_102:
[----:B------:R-:W-:-:S03]  /*60b0*/  UMOV UR7, 0xffffffff ;  /* 0xffffffff00077882 */ /* 0x000fc60000000000 */
[----:B------:R-:W-:Y:S05]  /*60c0*/  BRA.DIV UR7, `(.L_x_114) ;  /* 0x0000000607147947 */ /* 0x000fea000b800000 */
[----:B------:R-:W-:-:S13]  /*60d0*/  ELECT P6, URZ, PT ;  /* 0x00000000003f782f */ /* 0x000fda00038c0000 */
.L_x_128:
[----:B------:R-:W-:Y:S04]  /*60e0*/  BSSY B0, `(.L_x_115) ;  /* 0x000002b000007945 */ /* 0x000fe80003800000 */
[----:B------:R-:W-:Y:S05]  /*60f0*/  @!P6 BRA `(.L_x_116) ;  /* 0x0000000000a4e947 */ /* 0x000fea0003800000 */
[----:B------:R-:W-:-:S04]  /*6100*/  LOP3.LUT R18, R18, 0x2, RZ, 0xfc, !PT ;  /* 0x0000000212127812 */ /* 0x000fc800078efcff */
[----:B------:R-:W-:-:S13]  /*6110*/  ISETP.NE.AND P0, PT, R18, 0x3, PT ;  /* 0x000000031200780c */ /* 0x000fda0003f05270 */
[----:B------:R-:W-:Y:S05]  /*6120*/  @!P0 BRA `(.L_x_117) ;  /* 0x0000000000048947 */ /* 0x000fea0003800000 */
[----:B------:R-:W-:Y:S01]  /*6130*/  BPT.TRAP 0x1 ;  /* 0x000000040000795c */ /* 0x000fe20000300000 */
.L_x_117:
[----:B------:R-:W0:Y:S01]  /*6140*/  S2R R5, SR_CgaCtaId ;  /* 0x0000000000057919 */ /* 0x000e220000008800 */
[----:B------:R-:W-:Y:S02]  /*6150*/  MOV R0, 0x400 ;  /* 0x0000040000007802 */ /* 0x000fe40000000f00 */
[----:B------:R-:W-:Y:S02]  /*6160*/  SHF.L.U32 R2, R3, 0x1f, RZ ;  /* 0x0000001f03027819 */ /* 0x000fe400000006ff */
[----:B0-----:R-:W-:-:S05]  /*6170*/  LEA R5, R5, R0, 0x18 ;  /* 0x0000000005057211 */ /* 0x001fca00078ec0ff */
[----:B------:R-:W-:-:S04]  /*6180*/  VIADD R5, R5, 0x20 ;  /* 0x0000002005057836 */ /* 0x000fc80000000000 */
[C---:B------:R-:W-:Y:S02]  /*6190*/  IMAD R7, R8.reuse, 0x8, R5 ;  /* 0x0000000808077824 */ /* 0x040fe400078e0205 */
[----:B------:R-:W-:Y:S02]  /*61a0*/  VIADD R8, R8, 0x1 ;  /* 0x0000000108087836 */ /* 0x000fe40000000000 */
[----:B------:R-:W0:Y:S03]  /*61b0*/  SYNCS.PHASECHK.TRANS64.TRYWAIT P0, [R7+URZ], R2 ;  /* 0x00000002070075a7 */ /* 0x000e26000800017f */
[----:B------:R-:W-:-:S04]  /*61c0*/  ISETP.NE.AND P1, PT, R8, 0x4, PT ;  /* 0x000000040800780c */ /* 0x000fc80003f25270 */
[----:B------:R-:W-:Y:S02]  /*61d0*/  SEL R0, RZ, 0x1, P1 ;  /* 0x00000001ff007807 */ /* 0x000fe40000800000 */
[----:B------:R-:W-:Y:S02]  /*61e0*/  SEL R8, R8, RZ, P1 ;  /* 0x000000ff08087207 */ /* 0x000fe40000800000 */
[----:B------:R-:W-:-:S03]  /*61f0*/  LOP3.LUT R9, R3, R0, RZ, 0x3c, !PT ;  /* 0x0000000003097212 */ /* 0x000fc600078e3cff */
[----:B------:R-:W-:Y:S01]  /*6200*/  IMAD R6, R8, 0x8, R5 ;  /* 0x0000000808067824 */ /* 0x000fe200078e0205 */
[----:B------:R-:W-:Y:S01]  /*6210*/  SHF.L.U32 R3, R9, 0x1f, RZ ;  /* 0x0000001f09037819 */ /* 0x000fe200000006ff */
[----:B0-----:R-:W-:Y:S06]  /*6220*/  @!P0 BRA `(.L_x_118) ;  /* 0x0000000000dc8947 */ /* 0x001fec0003800000 */
.L_x_129:
[----:B------:R-:W1:Y:S01]  /*6230*/  SYNCS.PHASECHK.TRANS64.TRYWAIT P0, [R6+URZ], R3 ;  /* 0x00000003060075a7 */ /* 0x000e62000800017f */
[----:B------:R-:W-:-:S05]  /*6240*/  VIADD R0, R8, 0x1 ;  /* 0x0000000108007836 */ /* 0x000fca0000000000 */
[----:B------:R-:W-:-:S04]  /*6250*/  ISETP.NE.AND P1, PT, R0, 0x4, PT ;  /* 0x000000040000780c */ /* 0x000fc80003f25270 */
[----:B0-----:R-:W-:Y:S02]  /*6260*/  SEL R2, RZ, 0x1, P1 ;  /* 0x00000001ff027807 */ /* 0x001fe40000800000 */
[----:B------:R-:W-:Y:S02]  /*6270*/  SEL R0, R0, RZ, P1 ;  /* 0x000000ff00007207 */ /* 0x000fe40000800000 */
[----:B------:R-:W-:-:S03]  /*6280*/  LOP3.LUT R9, R9, R2, RZ, 0x3c, !PT ;  /* 0x0000000209097212 */ /* 0x000fc600078e3cff */
[----:B------:R-:W-:Y:S01]  /*6290*/  IMAD R7, R0, 0x8, R5 ;  /* 0x0000000800077824 */ /* 0x000fe200078e0205 */
[----:B------:R-:W-:Y:S01]  /*62a0*/  SHF.L.U32 R4, R9, 0x1f, RZ ;  /* 0x0000001f09047819 */ /* 0x000fe200000006ff */
[----:B-1----:R-:W-:Y:S06]  /*62b0*/  @!P0 BRA `(.L_x_119) ;  /* 0x0000000000cc8947 */ /* 0x002fec0003800000 */
.L_x_130:
[----:B------:R-:W1:Y:S01]  /*62c0*/  SYNCS.PHASECHK.TRANS64.TRYWAIT P0, [R7+URZ], R4 ;  /* 0x00000004070075a7 */ /* 0x000e62000800017f */
[----:B------:R-:W-:-:S05]  /*62d0*/  VIADD R0, R0, 0x1 ;  /* 0x0000000100007836 */ /* 0x000fca0000000000 */
[----:B------:R-:W-:-:S04]  /*62e0*/  ISETP.NE.AND P1, PT, R0, 0x4, PT ;  /* 0x000000040000780c */ /* 0x000fc80003f25270 */
[----:B------:R-:W-:Y:S02]  /*62f0*/  SEL R2, RZ, 0x1, P1 ;  /* 0x00000001ff027807 */ /* 0x000fe40000800000 */
[----:B------:R-:W-:Y:S02]  /*6300*/  SEL R0, R0, RZ, P1 ;  /* 0x000000ff00007207 */ /* 0x000fe40000800000 */
[----:B------:R-:W-:Y:S01]  /*6310*/  LOP3.LUT R2, R9, R2, RZ, 0x3c, !PT ;  /* 0x0000000209027212 */ /* 0x000fe200078e3cff */
[----:B-1----:R-:W-:Y:S06]  /*6320*/  @!P0 BRA `(.L_x_120) ;  /* 0x0000000000c48947 */ /* 0x002fec0003800000 */
.L_x_131:
[----:B------:R-:W-:Y:S01]  /*6330*/  IMAD R5, R0, 0x8, R5 ;  /* 0x0000000800057824 */ /* 0x000fe200078e0205 */
[----:B------:R-:W-:-:S07]  /*6340*/  SHF.L.U32 R0, R2, 0x1f, RZ ;  /* 0x0000001f02007819 */ /* 0x000fce00000006ff */
.L_x_121:
[----:B--2---:R2:W3:Y:S02]  /*6350*/  SYNCS.PHASECHK.TRANS64.TRYWAIT P0, [R5+URZ], R0 ;  /* 0x00000000050075a7 */ /* 0x0044e4000800017f */
[----:B---3--:R-:W-:Y:S05]  /*6360*/  @!P0 NANOSLEEP.SYNCS 0x989680 ;  /* 0x009896800000895d */ /* 0x008fea0003900000 */
[----:B------:R-:W3:Y:S02]  /*6370*/  @!P0 SYNCS.PHASECHK.TRANS64 P0, [R5+URZ], R0 ;  /* 0x00000000050085a7 */ /* 0x000ee4000800007f */
[----:B---3--:R-:W-:Y:S05]  /*6380*/  @!P0 BRA `(.L_x_121) ;  /* 0xfffffffc00f08947 */ /* 0x008fea000383ffff */
.L_x_116:
[----:B------:R-:W-:Y:S05]  /*6390*/  BSYNC B0 ;  /* 0x0000000000007941 */ /* 0x000fea0003800000 */
.L_x_115:
[----:B------:R-:W-:Y:S05]  /*63a0*/  EXIT ;  /* 0x000000000000794d */ /* 0x000fea0003800000 */
.L_x_21:
[----:B-1----:R1:W2:Y:S02]  /*63b0*/  SYNCS.PHASECHK.TRANS64.TRYWAIT P1, [R3+URZ], R0 ;  /* 0x00000000030075a7 */ /* 0x0022a4000802017f */
[----:B--2---:R-:W-:Y:S05]  /*63c0*/  @!P1 NANOSLEEP.SYNCS 0x989680 ;  /* 0x009896800000995d */ /* 0x004fea0003900000 */
[----:B------:R-:W2:Y:S02]  /*63d0*/  @!P1 SYNCS.PHASECHK.TRANS64 P1, [R3+URZ], R0 ;  /* 0x00000000030095a7 */ /* 0x000ea4000802007f */
[----:B--2---:R-:W-:Y:S05]  /*63e0*/  @!P1 BRA `(.L_x_21) ;  /* 0xfffffffc00f09947 */ /* 0x004fea000383ffff */
[----:B------:R-:W-:Y:S05]  /*63f0*/  BRA `(.L_x_20) ;  /* 0xffffffb000ec7947 */ /* 0x000fea000383ffff */
.L_x_26:
[----:B-1----:R1:W2:Y:S02]  /*6400*/  SYNCS.PHASECHK.TRANS64.TRYWAIT P1, [R5+URZ], R4 ;  /* 0x00000004050075a7 */ /* 0x0022a4000802017f */
[----:B--2---:R-:W-:Y:S05]  /*6410*/  @!P1 NANOSLEEP.SYNCS 0x989680 ;  /* 0x009896800000995d */ /* 0x004fea0003900000 */
[----:B------:R-:W2:Y:S02]  /*6420*/  @!P1 SYNCS.PHASECHK.TRANS64 P1, [R5+URZ], R4 ;  /* 0x00000004050095a7 */ /* 0x000ea4000802007f */
[----:B--2---:R-:W-:Y:S05]  /*6430*/  @!P1 BRA `(.L_x_26) ;  /* 0xfffffffc00f09947 */ /* 0x004fea000383ffff */
[----:B------:R-:W-:Y:S05]  /*6440*/  BRA `(.L_x_25) ;  /* 0xffffffb800387947 */ /* 0x000fea000383ffff */
.L_x_103:
[----:B------:R-:W-:Y:S01]  /*6450*/  BSSY B1, `(.L_x_122) ;  /* 0x0000006000017945 */ /* 0x000fe20003800000 */
[----:B------:R-:W-:-:S07]  /*6460*/  IMAD.MOV.U32 R15, RZ, RZ, -0x1 ;  /* 0xffffffffff0f7424 */ /* 0x000fce00078e00ff */
[----:B------:R-:W-:Y:S05]  /*6470*/  WARPSYNC.COLLECTIVE R15, `(.L_x_123) ;  /* 0x000000000f0c7348 */ /* 0x000fea0003c00000 */
[----:B------:R-:W-:Y:S02]  /*6480*/  ELECT P6, UR62, PT ;  /* 0x00000000003e782f */ /* 0x000fe400038c0000 */
[----:B------:R-:W-:Y:S01]  /*6490*/  MOV R14, UR62 ;  /* 0x0000003e000e7c02 */ /* 0x000fe20008000f00 */
[----:B------:R-:W-:Y:S10]  /*64a0*/  ENDCOLLECTIVE ;  /* 0x000000000000791b */ /* 0x000ff40003800000 */
.L_x_123:
[----:B------:R-:W-:Y:S05]  /*64b0*/  BSYNC B1 ;  /* 0x0000000000017941 */ /* 0x000fea0003800000 */
.L_x_122:
[----:B------:R-:W-:Y:S05]  /*64c0*/  BRA `(.L_x_124) ;  /* 0xfffffff0000c7947 */ /* 0x000fea000383ffff */
.L_x_106:
[----:B-1----:R1:W2:Y:S02]  /*64d0*/  SYNCS.PHASECHK.TRANS64.TRYWAIT P0, [R23+URZ+0x20], R14 ;  /* 0x0000200e170075a7 */ /* 0x0022a4000800017f */
[----:B--2---:R-:W-:Y:S05]  /*64e0*/  @!P0 NANOSLEEP.SYNCS 0x989680 ;  /* 0x009896800000895d */ /* 0x004fea0003900000 */
[----:B------:R-:W2:Y:S02]  /*64f0*/  @!P0 SYNCS.PHASECHK.TRANS64 P0, [R23+URZ+0x20], R14 ;  /* 0x0000200e170085a7 */ /* 0x000ea4000800007f */
[----:B--2---:R-:W-:Y:S05]  /*6500*/  @!P0 BRA `(.L_x_106) ;  /* 0xfffffffc00f08947 */ /* 0x004fea000383ffff */
[----:B------:R-:W-:Y:S05]  /*6510*/  BRA `(.L_x_125) ;  /* 0xfffffff000447947 */ /* 0x000fea000383ffff */
.L_x_114:
[----:B------:R-:W-:Y:S01]  /*6520*/  BSSY B0, `(.L_x_126) ;  /* 0x0000006000007945 */ /* 0x000fe20003800000 */
[----:B------:R-:W-:-:S07]  /*6530*/  IMAD.MOV.U32 R15, RZ, RZ, -0x1 ;  /* 0xffffffffff0f7424 */ /* 0x000fce00078e00ff */
[----:B------:R-:W-:Y:S05]  /*6540*/  WARPSYNC.COLLECTIVE R15, `(.L_x_127) ;  /* 0x000000000f0c7348 */ /* 0x000fea0003c00000 */
[----:B------:R-:W-:Y:S02]  /*6550*/  ELECT P6, UR62, PT ;  /* 0x00000000003e782f */ /* 0x000fe400038c0000 */
[----:B------:R-:W-:Y:S01]  /*6560*/  MOV R14, UR62 ;  /* 0x0000003e000e7c02 */ /* 0x000fe20008000f00 */
[----:B------:R-:W-:Y:S10]  /*6570*/  ENDCOLLECTIVE ;  /* 0x000000000000791b */ /* 0x000ff40003800000 */
.L_x_127:
[----:B------:R-:W-:Y:S05]  /*6580*/  BSYNC B0 ;  /* 0x0000000000007941 */ /* 0x000fea0003800000 */
.L_x_126:
[----:B------:R-:W-:Y:S05]  /*6590*/  BRA `(.L_x_128) ;  /* 0xfffffff800d07947 */ /* 0x000fea000383ffff */
.L_x_118:
[----:B0-----:R0:W1:Y:S02]  /*65a0*/  SYNCS.PHASECHK.TRANS64.TRYWAIT P0, [R7+URZ], R2 ;  /* 0x00000002070075a7 */ /* 0x001064000800017f */
[----:B-1----:R-:W-:Y:S05]  /*65b0*/  @!P0 NANOSLEEP.SYNCS 0x989680 ;  /* 0x009896800000895d */ /* 0x002fea0003900000 */
[----:B------:R-:W1:Y:S02]  /*65c0*/  @!P0 SYNCS.PHASECHK.TRANS64 P0, [R7+URZ], R2 ;  /* 0x00000002070085a7 */ /* 0x000e64000800007f */
[----:B-1----:R-:W-:Y:S05]  /*65d0*/  @!P0 BRA `(.L_x_118) ;  /* 0xfffffffc00f08947 */ /* 0x002fea000383ffff */
[----:B------:R-:W-:Y:S05]  /*65e0*/  BRA `(.L_x_129) ;  /* 0xfffffffc00107947 */ /* 0x000fea000383ffff */
.L_x_119:
[----:B0-----:R0:W1:Y:S02]  /*65f0*/  SYNCS.PHASECHK.TRANS64.TRYWAIT P0, [R6+URZ], R3 ;  /* 0x00000003060075a7 */ /* 0x001064000800017f */
[----:B-1----:R-:W-:Y:S05]  /*6600*/  @!P0 NANOSLEEP.SYNCS 0x989680 ;  /* 0x009896800000895d */ /* 0x002fea0003900000 */
[----:B------:R-:W1:Y:S02]  /*6610*/  @!P0 SYNCS.PHASECHK.TRANS64 P0, [R6+URZ], R3 ;  /* 0x00000003060085a7 */ /* 0x000e64000800007f */
[----:B-1----:R-:W-:Y:S05]  /*6620*/  @!P0 BRA `(.L_x_119) ;  /* 0xfffffffc00f08947 */ /* 0x002fea000383ffff */
[----:B------:R-:W-:Y:S05]  /*6630*/  BRA `(.L_x_130) ;  /* 0xfffffffc00207947 */ /* 0x000fea000383ffff */
.L_x_120:
[----:B-1----:R1:W2:Y:S02]  /*6640*/  SYNCS.PHASECHK.TRANS64.TRYWAIT P0, [R7+URZ], R4 ;  /* 0x00000004070075a7 */ /* 0x0022a4000800017f */
[----:B--2---:R-:W-:Y:S05]  /*6650*/  @!P0 NANOSLEEP.SYNCS 0x989680 ;  /* 0x009896800000895d */ /* 0x004fea0003900000 */
[----:B------:R-:W2:Y:S02]  /*6660*/  @!P0 SYNCS.PHASECHK.TRANS64 P0, [R7+URZ], R4 ;  /* 0x00000004070085a7 */ /* 0x000ea4000800007f */
[----:B--2---:R-:W-:Y:S05]  /*6670*/  @!P0 BRA `(.L_x_120) ;  /* 0xfffffffc00f08947 */ /* 0x004fea000383ffff */
[----:B------:R-:W-:Y:S05]  /*6680*/  BRA `(.L_x_131) ;  /* 0xfffffffc00287947 */ /* 0x000fea000383ffff */
.L_x_132:
[----:B------:R-:W-:-:S00]  /*6690*/  BRA `(.L_x_132) ;  /* 0xfffffffc00fc7947 */ /* 0x000fc0000383ffff */
[----:B------:R-:W-:-:S00]  /*66a0*/  NOP ;  /* 0x0000000000007918 */ /* 0x000fc00000000000 */
        /* <DEDUP_REMOVED lines=13> */
.L_x_133:


//--------------------- .nv.global.init           --------------------------
	.section	.nv.global.init,"aw",@progbits
.nv.global.init:
	.type		$str$22,@object
	.size		$str$22,($str$23 - $str$22)
$str$22:
        /*0000*/ 	.byte	0x6b, 0x5f, 0x74, 0x69, 0x6c, 0x65, 0x5f, 0x63, 0x6f, 0x75, 0x6e, 0x74, 0x20, 0x3e, 0x3d, 0x20
        /*0010*/ 	.byte	0x31, 0x00
	.type		$str$23,@object
	.size		$str$23,(__unnamed_1 - $str$23)
$str$23:
        /*0012*/ 	.byte	0x2f, 0x74, 0x6d, 0x70, 0x2f, 0x63, 0x75, 0x74, 0x6c, 0x61, 0x73, 0x73, 0x5f, 0x73, 0x77, 0x65
        /*0022*/ 	.byte	0x65, 0x70, 0x5f, 0x73, 0x72, 0x63, 0x2f, 0x69, 0x6e, 0x63, 0x6c, 0x75, 0x64, 0x65, 0x2f, 0x63
        /*0032*/ 	.byte	0x75, 0x74, 0x6c, 0x61, 0x73, 0x73, 0x2f, 0x67, 0x65, 0x6d, 0x6d, 0x2f, 0x63, 0x6f, 0x6c, 0x6c
        /*0042*/ 	.byte	0x65, 0x63, 0x74, 0x69, 0x76, 0x65, 0x2f, 0x73, 0x6d, 0x39, 0x30, 0x5f, 0x6d, 0x6d, 0x61, 0x5f
        /*0052*/ 	.byte	0x74, 0x6d, 0x61, 0x5f, 0x67, 0x6d, 0x6d, 0x61, 0x5f, 0x73, 0x73, 0x5f, 0x77, 0x61, 0x72, 0x70
        /*0062*/ 	.byte	0x73, 0x70, 0x65, 0x63, 0x69, 0x61, 0x6c, 0x69, 0x7a, 0x65, 0x64, 0x2e, 0x68, 0x70, 0x70, 0x00
	.type		__unnamed_1,@object
	.size		__unnamed_1,(.L_0 - __unnamed_1)
__unnamed_1:
        /*0072*/ 	.byte	0x76, 0x6f, 0x69, 0x64, 0x20, 0x63, 0x75, 0x74, 0x6c, 0x61, 0x73, 0x73, 0x3a, 0x3a, 0x67, 0x65
        /* <DEDUP_REMOVED lines=180> */
        /*0bc2*/ 	.byte	0x79, 0x5d, 0x00
.L_0:


//--------------------- .nv.shared._ZN7cutlass13device_kernelINS_4gemm6kernel13GemmUniversalIN4cute5tupleIJiiiiEEENS1_10collective13CollectiveMmaINS1_34MainloopSm90TmaGmmaWarpSpecializedILi4ENS5_IJNS4_1CILi2EEENSA_ILi1EEESC_EEENS1_35KernelTmaWarpSpecializedCooperativeEEENS5_IJNSA_ILi128EEENSA_ILi64EEESG_EEENS_6half_tENS5_IJlSC_lEEESJ_SK_NS4_8TiledMMAINS4_8MMA_AtomIJNS4_4SM904GMMA25MMA_64x64x16_F32F16F16_SSILNSO_5MajorE0ELSQ_0ELNSO_7ScaleInE1ELSR_1EEEEEENS4_6LayoutISD_NS5_IJSC_NSA_ILi0EEESV_EEEEENS5_IJNS4_10UnderscoreESY_SY_EEEEENS4_13SM90_TMA_LOADENS4_14ComposedLayoutINS4_7SwizzleILi3ELi4ELi3EEENS4_18smem_ptr_flag_bitsILi16EEENSU_INS5_IJNSA_ILi8EEESH_EEENS5_IJSH_SC_EEEEEEEvNS4_8identityENS4_23SM90_TMA_LOAD_MULTICASTES1B_vS1C_EENS_8epilogue10collective6detail29Sm90TmaWarpSpecializedAdapterINS1G_15DefaultEpilogueISJ_SK_SK_NS1F_6thread17LinearCombinationISJ_Li1EffLNS1K_9ScaleType4KindE0ELNS_15FloatRoundStyleE2ESJ_EENS1_15EpilogueDefaultEEEEEvvEEEEvNT_6ParamsE --------------------------
	.section	.nv.shared._ZN7cutlass13device_kernelINS_4gemm6kernel13GemmUniversalIN4cute5tupleIJiiiiEEENS1_10collective13CollectiveMmaINS1_34MainloopSm90TmaGmmaWarpSpecializedILi4ENS5_IJNS4_1CILi2EEENSA_ILi1EEESC_EEENS1_35KernelTmaWarpSpecializedCooperativeEEENS5_IJNSA_ILi128EEENSA_ILi64EEESG_EEENS_6half_tENS5_IJlSC_lEEESJ_SK_NS4_8TiledMMAINS4_8MMA_AtomIJNS4_4SM904GMMA25MMA_64x64x16_F32F16F16_SSILNSO_5MajorE0ELSQ_0ELNSO_7ScaleInE1ELSR_1EEEEEENS4_6LayoutISD_NS5_IJSC_NSA_ILi0EEESV_EEEEENS5_IJNS4_10UnderscoreESY_SY_EEEEENS4_13SM90_TMA_LOADENS4_14ComposedLayoutINS4_7SwizzleILi3ELi4ELi3EEENS4_18smem_ptr_flag_bitsILi16EEENSU_INS5_IJNSA_ILi8EEESH_EEENS5_IJSH_SC_EEEEEEEvNS4_8identityENS4_23SM90_TMA_LOAD_MULTICASTES1B_vS1C_EENS_8epilogue10collective6detail29Sm90TmaWarpSpecializedAdapterINS1G_15DefaultEpilogueISJ_SK_SK_NS1F_6thread17LinearCombinationISJ_Li1EffLNS1K_9ScaleType4KindE0ELNS_15FloatRoundStyleE2ESJ_EENS1_15EpilogueDefaultEEEEEvvEEEEvNT_6ParamsE,"aw",@nobits
	.sectionflags	@""
	.align	16
	.zero		1024


//--------------------- .nv.shared.reserved.0     --------------------------
	.section	.nv.shared.reserved.0,"aw",@nobits
	.weak		__nv_reservedSMEM_offset_0_alias
	.size		__nv_reservedSMEM_offset_0_alias, 0, 0
	.other		__nv_reservedSMEM_offset_0_alias,@"STO_CUDA_RESERVED_SHARED STV_DEFAULT"
__nv_reservedSMEM_offset_0_alias:
	.zero		0


//--------------------- .nv.global                --------------------------
	.section	.nv.global,"aw",@nobits
.nv.global:
	.type		_ZN39_INTERNAL_f5965337_4_k_cu_6dd60f26_34024cute1_E,@object
	.size		_ZN39_INTERNAL_f5965337_4_k_cu_6dd60f26_34024cute1_E,(_ZN39_INTERNAL_f5965337_4_k_cu_6dd60f26_34024cuda3std3__45__cpo6cbeginE - _ZN39_INTERNAL_f5965337_4_k_cu_6dd60f26_34024cute1_E)
_ZN39_INTERNAL_f5965337_4_k_cu_6dd60f26_34024cute1_E:
	.zero		1
	.type		_ZN39_INTERNAL_f5965337_4_k_cu_6dd60f26_34024cuda3std3__45__cpo6cbeginE,@object
	.size		_ZN39_INTERNAL_f5965337_4_k_cu_6dd60f26_34024cuda3std3__45__cpo6cbeginE,(_ZN39_INTERNAL_f5965337_4_k_cu_6dd60f26_34024cuda3std3__48in_placeE - _ZN39_INTERNAL_f5965337_4_k_cu_6dd60f26_34024cuda3std3__45__cpo6cbeginE)
_ZN39_INTERNAL_f5965337_4_k_cu_6dd60f26_34024cuda3std3__45__cpo6cbeginE:
	.zero		1
	.type		_ZN39_INTERNAL_f5965337_4_k_cu_6dd60f26_34024cuda3std3__48in_placeE,@object
	.size		_ZN39_INTERNAL_f5965337_4_k_cu_6dd60f26_34024cuda3std3__48in_placeE,(_ZN39_INTERNAL_f5965337_4_k_cu_6dd60f26_34024cuda3std6ranges3__45__cpo9iter_moveE - _ZN39_INTERNAL_f5965337_4_k_cu_6dd60f26_34024cuda3std3__48in_placeE)
_ZN39_INTERNAL_f5965337_4_k_cu_6dd60f26_34024cuda3std3__48in_placeE:
	.zero		1
	.type		_ZN39_INTERNAL_f5965337_4_k_cu_6dd60f26_34024cuda3std6ranges3__45__cpo9iter_moveE,@object
	.size		_ZN39_INTERNAL_f5965337_4_k_cu_6dd60f26_34024cuda3std6ranges3__45__cpo9iter_moveE,(_ZN39_INTERNAL_f5965337_4_k_cu_6dd60f26_34024cuda3std3__45__cpo5beginE - _ZN39_INTERNAL_f5965337_4_k_cu_6dd60f26_34024cuda3std6ranges3__45__cpo9iter_moveE)
_ZN39_INTERNAL_f5965337_4_k_cu_6dd60f26_34024cuda3std6ranges3__45__cpo9iter_moveE:
	.zero		1
	.type		_ZN39_INTERNAL_f5965337_4_k_cu_6dd60f26_34024cuda3std3__45__cpo5beginE,@object
	.size		_ZN39_INTERNAL_f5965337_4_k_cu_6dd60f26_34024cuda3std3__45__cpo5beginE,(_ZN39_INTERNAL_f5965337_4_k_cu_6dd60f26_34024cuda3std3__441_GLOBAL__N__f5965337_4_k_cu_6dd60f26_34026ignoreE - _ZN39_INTERNAL_f5965337_4_k_cu_6dd60f26_34024cuda3std3__45__cpo5beginE)
_ZN39_INTERNAL_f5965337_4_k_cu_6dd60f26_34024cuda3std3__45__cpo5beginE:
	.zero		1
	.type		_ZN39_INTERNAL_f5965337_4_k_cu_6dd60f26_34024cuda3std3__441_GLOBAL__N__f5965337_4_k_cu_6dd60f26_34026ignoreE,@object
	.size		_ZN39_INTERNAL_f5965337_4_k_cu_6dd60f26_34024cuda3std3__441_GLOBAL__N__f5965337_4_k_cu_6dd60f26_34026ignoreE,(_ZN39_INTERNAL_f5965337_4_k_cu_6dd60f26_34024cute7productE - _ZN39_INTERNAL_f5965337_4_k_cu_6dd60f26_34024cuda3std3__441_GLOBAL__N__f5965337_4_k_cu_6dd60f26_34026ignoreE)
_ZN39_INTERNAL_f5965337_4_k_cu_6dd60f26_34024cuda3std3__441_GLOBAL__N__f5965337_4_k_cu_6dd60f26_34026ignoreE:
	.zero		1
	.type		_ZN39_INTERNAL_f5965337_4_k_cu_6dd60f26_34024cute7productE,@object
	.size		_ZN39_INTERNAL_f5965337_4_k_cu_6dd60f26_34024cute7productE,(_ZN39_INTERNAL_f5965337_4_k_cu_6dd60f26_34024cuda3std3__45__cpo3endE - _ZN39_INTERNAL_f5965337_4_k_cu_6dd60f26_34024cute7productE)
_ZN39_INTERNAL_f5965337_4_k_cu_6dd60f26_34024cute7productE:
	.zero		1
	.type		_ZN39_INTERNAL_f5965337_4_k_cu_6dd60f26_34024cuda3std3__45__cpo3endE,@object
	.size		_ZN39_INTERNAL_f5965337_4_k_cu_6dd60f26_34024cuda3std3__45__cpo3endE,(_ZN39_INTERNAL_f5965337_4_k_cu_6dd60f26_34024cuda3std3__419piecewise_constructE - _ZN39_INTERNAL_f5965337_4_k_cu_6dd60f26_34024cuda3std3__45__cpo3endE)
_ZN39_INTERNAL_f5965337_4_k_cu_6dd60f26_34024cuda3std3__45__cpo3endE:
	.zero		1
	.type		_ZN39_INTERNAL_f5965337_4_k_cu_6dd60f26_34024cuda3std3__419piecewise_constructE,@object
	.size		_ZN39_INTERNAL_f5965337_4_k_cu_6dd60f26_34024cuda3std3__419piecewise_constructE,(_ZN39_INTERNAL_f5965337_4_k_cu_6dd60f26_34024cuda3std3__45__cpo4cendE - _ZN39_INTERNAL_f5965337_4_k_cu_6dd60f26_34024cuda3std3__419piecewise_constructE)
_ZN39_INTERNAL_f5965337_4_k_cu_6dd60f26_34024cuda3std3__419piecewise_constructE:
	.zero		1
	.type		_ZN39_INTERNAL_f5965337_4_k_cu_6dd60f26_34024cuda3std3__45__cpo4cendE,@object
	.size		_ZN39_INTERNAL_f5965337_4_k_cu_6dd60f26_34024cuda3std3__45__cpo4cendE,(_ZN39_INTERNAL_f5965337_4_k_cu_6dd60f26_34024cuda3std6ranges3__45__cpo4swapE - _ZN39_INTERNAL_f5965337_4_k_cu_6dd60f26_34024cuda3std3__45__cpo4cendE)
_ZN39_INTERNAL_f5965337_4_k_cu_6dd60f26_34024cuda3std3__45__cpo4cendE:
	.zero		1
	.type		_ZN39_INTERNAL_f5965337_4_k_cu_6dd60f26_34024cuda3std6ranges3__45__cpo4swapE,@object
	.size		_ZN39_INTERNAL_f5965337_4_k_cu_6dd60f26_34024cuda3std6ranges3__45__cpo4swapE,(.L_8 - _ZN39_INTERNAL_f5965337_4_k_cu_6dd60f26_34024cuda3std6ranges3__45__cpo4swapE)
_ZN39_INTERNAL_f5965337_4_k_cu_6dd60f26_34024cuda3std6ranges3__45__cpo4swapE:
	.zero		1
.L_8:


//--------------------- .nv.constant0._ZN7cutlass13device_kernelINS_4gemm6kernel13GemmUniversalIN4cute5tupleIJiiiiEEENS1_10collective13CollectiveMmaINS1_34MainloopSm90TmaGmmaWarpSpecializedILi4ENS5_IJNS4_1CILi2EEENSA_ILi1EEESC_EEENS1_35KernelTmaWarpSpecializedCooperativeEEENS5_IJNSA_ILi128EEENSA_ILi64EEESG_EEENS_6half_tENS5_IJlSC_lEEESJ_SK_NS4_8TiledMMAINS4_8MMA_AtomIJNS4_4SM904GMMA25MMA_64x64x16_F32F16F16_SSILNSO_5MajorE0ELSQ_0ELNSO_7ScaleInE1ELSR_1EEEEEENS4_6LayoutISD_NS5_IJSC_NSA_ILi0EEESV_EEEEENS5_IJNS4_10UnderscoreESY_SY_EEEEENS4_13SM90_TMA_LOADENS4_14ComposedLayoutINS4_7SwizzleILi3ELi4ELi3EEENS4_18smem_ptr_flag_bitsILi16EEENSU_INS5_IJNSA_ILi8EEESH_EEENS5_IJSH_SC_EEEEEEEvNS4_8identityENS4_23SM90_TMA_LOAD_MULTICASTES1B_vS1C_EENS_8epilogue10collective6detail29Sm90TmaWarpSpecializedAdapterINS1G_15DefaultEpilogueISJ_SK_SK_NS1F_6thread17LinearCombinationISJ_Li1EffLNS1K_9ScaleType4KindE0ELNS_15FloatRoundStyleE2ESJ_EENS1_15EpilogueDefaultEEEEEvvEEEEvNT_6ParamsE --------------------------
	.section	.nv.constant0._ZN7cutlass13device_kernelINS_4gemm6kernel13GemmUniversalIN4cute5tupleIJiiiiEEENS1_10collective13CollectiveMmaINS1_34MainloopSm90TmaGmmaWarpSpecializedILi4ENS5_IJNS4_1CILi2EEENSA_ILi1EEESC_EEENS1_35KernelTmaWarpSpecializedCooperativeEEENS5_IJNSA_ILi128EEENSA_ILi64EEESG_EEENS_6half_tENS5_IJlSC_lEEESJ_SK_NS4_8TiledMMAINS4_8MMA_AtomIJNS4_4SM904GMMA25MMA_64x64x16_F32F16F16_SSILNSO_5MajorE0ELSQ_0ELNSO_7ScaleInE1ELSR_1EEEEEENS4_6LayoutISD_NS5_IJSC_NSA_ILi0EEESV_EEEEENS5_IJNS4_10UnderscoreESY_SY_EEEEENS4_13SM90_TMA_LOADENS4_14ComposedLayoutINS4_7SwizzleILi3ELi4ELi3EEENS4_18smem_ptr_flag_bitsILi16EEENSU_INS5_IJNSA_ILi8EEESH_EEENS5_IJSH_SC_EEEEEEEvNS4_8identityENS4_23SM90_TMA_LOAD_MULTICASTES1B_vS1C_EENS_8epilogue10collective6detail29Sm90TmaWarpSpecializedAdapterINS1G_15DefaultEpilogueISJ_SK_SK_NS1F_6thread17LinearCombinationISJ_Li1EffLNS1K_9ScaleType4KindE0ELNS_15FloatRoundStyleE2ESJ_EENS1_15EpilogueDefaultEEEEEvvEEEEvNT_6ParamsE,"a",@progbits
	.sectionflags	@""
	.align	4
.nv.constant0._ZN7cutlass13device_kernelINS_4gemm6kernel13GemmUniversalIN4cute5tupleIJiiiiEEENS1_10collective13CollectiveMmaINS1_34MainloopSm90TmaGmmaWarpSpecializedILi4ENS5_IJNS4_1CILi2EEENSA_ILi1EEESC_EEENS1_35KernelTmaWarpSpecializedCooperativeEEENS5_IJNSA_ILi128EEENSA_ILi64EEESG_EEENS_6half_tENS5_IJlSC_lEEESJ_SK_NS4_8TiledMMAINS4_8MMA_AtomIJNS4_4SM904GMMA25MMA_64x64x16_F32F16F16_SSILNSO_5MajorE0ELSQ_0ELNSO_7ScaleInE1ELSR_1EEEEEENS4_6LayoutISD_NS5_IJSC_NSA_ILi0EEESV_EEEEENS5_IJNS4_10UnderscoreESY_SY_EEEEENS4_13SM90_TMA_LOADENS4_14ComposedLayoutINS4_7SwizzleILi3ELi4ELi3EEENS4_18smem_ptr_flag_bitsILi16EEENSU_INS5_IJNSA_ILi8EEESH_EEENS5_IJSH_SC_EEEEEEEvNS4_8identityENS4_23SM90_TMA_LOAD_MULTICASTES1B_vS1C_EENS_8epilogue10collective6detail29Sm90TmaWarpSpecializedAdapterINS1G_15DefaultEpilogueISJ_SK_SK_NS1F_6thread17LinearCombinationISJ_Li1EffLNS1K_9ScaleType4KindE0ELNS_15FloatRoundStyleE2ESJ_EENS1_15EpilogueDefaultEEEEEvvEEEEvNT_6ParamsE:
	.zero		1664


//--------------------- SYMBOLS --------------------------

	.type		.nv.reservedSmem.offset0,@object
	.size		.nv.reservedSmem.offset0,0x4
	.type		__assertfail,@function
